	.target	sm_100a

	.elftype	@"ET_EXEC"


//--------------------- .note.nv.tkinfo           --------------------------
	.section	.note.nv.tkinfo,"",@"SHT_NOTE"
	.sectionflags	@"SHF_NOTE_NV_TKINFO"
	.tkinfo
        /*0018*/ 	.word	0x00000002
        /*0030*/ 	.string	""
        /*0030*/ 	.string	"ptxas"
        /*0030*/ 	.string	"Cuda compilation tools, release 13.0, V13.0.88"
        /*0030*/ 	.string	"Build cuda_13.0.r13.0/compiler.36424714_0"
        /*0030*/ 	.string	"-arch sm_100a -m 64 "



//--------------------- .note.nv.cuinfo           --------------------------
	.section	.note.nv.cuinfo,"",@"SHT_NOTE"
	.sectionflags	@"SHF_NOTE_NV_CUINFO"
        /*0018*/ 	.short	0x0002
        /*001a*/ 	.short	0x0064
        /*001c*/ 	.short	0x0082
	.zero		2


//--------------------- .nv.info                  --------------------------
	.section	.nv.info,"",@"SHT_CUDA_INFO"
	.align	4


	//----- nvinfo : EIATTR_REGCOUNT
	.align		4
        /*0000*/ 	.byte	0x04, 0x2f
        /*0002*/ 	.short	(.L_19 - .L_18)
	.align		4
.L_18:
        /*0004*/ 	.word	index@(_ZN7cutlass13device_kernelINS_4gemm6kernel13GemmUniversalIN4cute5tupleIJiiiiEEENS1_10collective13CollectiveMmaINS1_35MainloopSm100TmaUmmaWarpSpecializedILi4ELi2ELi4ENS5_IJNS4_1CILi2EEENSA_ILi1EEESC_EEEEENS5_IJNSA_ILi128EEESF_NSA_ILi64EEEEEENS_10bfloat16_tENS5_IJlSC_lEEESI_SJ_NS4_8TiledMMAINS4_8MMA_AtomIJNS4_26SM100_MMA_F16BF16_2x1SM_SSISI_SI_fLi128ELi128ELNS4_4UMMA5MajorE0ELSO_0ELNSN_7ScaleInE0ELSP_0EEEEEENS4_6LayoutINS5_IJSC_SC_SC_EEENS5_IJNSA_ILi0EEESU_SU_EEEEENS5_IJNS4_10UnderscoreESX_SX_EEEEENS4_18SM100_TMA_2SM_LOADENS4_14ComposedLayoutINS4_7SwizzleILi3ELi4ELi3EEENS4_18smem_ptr_flag_bitsILi16EEENSS_INS5_IJNSA_ILi8EEESG_EEENS5_IJSG_SC_EEEEEEEvNS4_8identityES10_S1A_vS1B_EENS_8epilogue10collective18CollectiveEpilogueINS1D_23Sm100TmaWarpSpecializedILi4ELi2ELi16ELb1ELb0EEEJNS5_IJSG_SF_SG_EEENS5_IJNSS_ISG_SC_EENSS_INS5_IJNSA_ILi16EEESB_EEENS5_IJSC_SG_EEEEEEEESI_SJ_SI_SJ_NS1D_6fusion15FusionCallbacksIS1H_NS1P_17LinearCombinationISI_fSI_fLNS_15FloatRoundStyleE2EEES1I_S1O_JEEENS4_5SM1004TMEM4LOAD26SM100_TMEM_LOAD_32dp32b16xENS4_13SM90_TMA_LOADENS11_INS12_ILi1ELi4ELi3EEES15_NSS_INS5_IJS16_S1K_EEENS5_IJS1K_SC_EEEEEEENS4_39AutoVectorizingCopyWithAssumedAlignmentILi128EEENS4_14SM90_TMA_STOREES24_S26_S26_EEEvvEEEEvNT_6ParamsE)
        /*0008*/ 	.word	0x0000005b


	//----- nvinfo : EIATTR_FRAME_SIZE
	.align		4
.L_19:
        /*000c*/ 	.byte	0x04, 0x11
        /*000e*/ 	.short	(.L_21 - .L_20)
	.align		4
.L_20:
        /*0010*/ 	.word	index@($__internal_2_$__cuda_sm10x_tcgen05_guardrail_trap_unallocated_columns_being_dealloced)
        /*0014*/ 	.word	0x00000000


	//----- nvinfo : EIATTR_FRAME_SIZE
	.align		4
.L_21:
        /*0018*/ 	.byte	0x04, 0x11
        /*001a*/ 	.short	(.L_23 - .L_22)
	.align		4
.L_22:
        /*001c*/ 	.word	index@($__internal_1_$__cuda_sm10x_tcgen05_guardrail_trap_phase_invalid_during_alloc)
        /*0020*/ 	.word	0x00000000


	//----- nvinfo : EIATTR_FRAME_SIZE
	.align		4
.L_23:
        /*0024*/ 	.byte	0x04, 0x11
        /*0026*/ 	.short	(.L_25 - .L_24)
	.align		4
.L_24:
        /*0028*/ 	.word	index@($__internal_0_$__cuda_sm10x_tcgen05_guardrail_trap_col_being_dealloced_not_returned_by_alloc)
        /*002c*/ 	.word	0x00000000


	//----- nvinfo : EIATTR_FRAME_SIZE
	.align		4
.L_25:
        /*0030*/ 	.byte	0x04, 0x11
        /*0032*/ 	.short	(.L_27 - .L_26)
	.align		4
.L_26:
        /*0034*/ 	.word	index@(_ZN7cutlass13device_kernelINS_4gemm6kernel13GemmUniversalIN4cute5tupleIJiiiiEEENS1_10collective13CollectiveMmaINS1_35MainloopSm100TmaUmmaWarpSpecializedILi4ELi2ELi4ENS5_IJNS4_1CILi2EEENSA_ILi1EEESC_EEEEENS5_IJNSA_ILi128EEESF_NSA_ILi64EEEEEENS_10bfloat16_tENS5_IJlSC_lEEESI_SJ_NS4_8TiledMMAINS4_8MMA_AtomIJNS4_26SM100_MMA_F16BF16_2x1SM_SSISI_SI_fLi128ELi128ELNS4_4UMMA5MajorE0ELSO_0ELNSN_7ScaleInE0ELSP_0EEEEEENS4_6LayoutINS5_IJSC_SC_SC_EEENS5_IJNSA_ILi0EEESU_SU_EEEEENS5_IJNS4_10UnderscoreESX_SX_EEEEENS4_18SM100_TMA_2SM_LOADENS4_14ComposedLayoutINS4_7SwizzleILi3ELi4ELi3EEENS4_18smem_ptr_flag_bitsILi16EEENSS_INS5_IJNSA_ILi8EEESG_EEENS5_IJSG_SC_EEEEEEEvNS4_8identityES10_S1A_vS1B_EENS_8epilogue10collective18CollectiveEpilogueINS1D_23Sm100TmaWarpSpecializedILi4ELi2ELi16ELb1ELb0EEEJNS5_IJSG_SF_SG_EEENS5_IJNSS_ISG_SC_EENSS_INS5_IJNSA_ILi16EEESB_EEENS5_IJSC_SG_EEEEEEEESI_SJ_SI_SJ_NS1D_6fusion15FusionCallbacksIS1H_NS1P_17LinearCombinationISI_fSI_fLNS_15FloatRoundStyleE2EEES1I_S1O_JEEENS4_5SM1004TMEM4LOAD26SM100_TMEM_LOAD_32dp32b16xENS4_13SM90_TMA_LOADENS11_INS12_ILi1ELi4ELi3EEES15_NSS_INS5_IJS16_S1K_EEENS5_IJS1K_SC_EEEEEEENS4_39AutoVectorizingCopyWithAssumedAlignmentILi128EEENS4_14SM90_TMA_STOREES24_S26_S26_EEEvvEEEEvNT_6ParamsE)
        /*0038*/ 	.word	0x00000000


	//----- nvinfo : EIATTR_MIN_STACK_SIZE
	.align		4
.L_27:
        /*003c*/ 	.byte	0x04, 0x12
        /*003e*/ 	.short	(.L_29 - .L_28)
	.align		4
.L_28:
        /*0040*/ 	.word	index@(_ZN7cutlass13device_kernelINS_4gemm6kernel13GemmUniversalIN4cute5tupleIJiiiiEEENS1_10collective13CollectiveMmaINS1_35MainloopSm100TmaUmmaWarpSpecializedILi4ELi2ELi4ENS5_IJNS4_1CILi2EEENSA_ILi1EEESC_EEEEENS5_IJNSA_ILi128EEESF_NSA_ILi64EEEEEENS_10bfloat16_tENS5_IJlSC_lEEESI_SJ_NS4_8TiledMMAINS4_8MMA_AtomIJNS4_26SM100_MMA_F16BF16_2x1SM_SSISI_SI_fLi128ELi128ELNS4_4UMMA5MajorE0ELSO_0ELNSN_7ScaleInE0ELSP_0EEEEEENS4_6LayoutINS5_IJSC_SC_SC_EEENS5_IJNSA_ILi0EEESU_SU_EEEEENS5_IJNS4_10UnderscoreESX_SX_EEEEENS4_18SM100_TMA_2SM_LOADENS4_14ComposedLayoutINS4_7SwizzleILi3ELi4ELi3EEENS4_18smem_ptr_flag_bitsILi16EEENSS_INS5_IJNSA_ILi8EEESG_EEENS5_IJSG_SC_EEEEEEEvNS4_8identityES10_S1A_vS1B_EENS_8epilogue10collective18CollectiveEpilogueINS1D_23Sm100TmaWarpSpecializedILi4ELi2ELi16ELb1ELb0EEEJNS5_IJSG_SF_SG_EEENS5_IJNSS_ISG_SC_EENSS_INS5_IJNSA_ILi16EEESB_EEENS5_IJSC_SG_EEEEEEEESI_SJ_SI_SJ_NS1D_6fusion15FusionCallbacksIS1H_NS1P_17LinearCombinationISI_fSI_fLNS_15FloatRoundStyleE2EEES1I_S1O_JEEENS4_5SM1004TMEM4LOAD26SM100_TMEM_LOAD_32dp32b16xENS4_13SM90_TMA_LOADENS11_INS12_ILi1ELi4ELi3EEES15_NSS_INS5_IJS16_S1K_EEENS5_IJS1K_SC_EEEEEEENS4_39AutoVectorizingCopyWithAssumedAlignmentILi128EEENS4_14SM90_TMA_STOREES24_S26_S26_EEEvvEEEEvNT_6ParamsE)
        /*0044*/ 	.word	0x00000000
.L_29:


//--------------------- .nv.compat                --------------------------
	.section	.nv.compat,"",@"SHT_CUDA_COMPAT_INFO"
	.align	4
        /*0000*/ 	.byte	0x02, 0x09, 0x01, 0x00, 0x02, 0x02, 0x02, 0x00, 0x02, 0x05, 0x05, 0x00, 0x03, 0x07, 0x01, 0x01
        /*0010*/ 	.byte	0x02, 0x03, 0x01, 0x00, 0x02, 0x06, 0x01, 0x00, 0x04, 0x0b, 0x08, 0x00, 0x09, 0x00, 0x00, 0x00
        /*0020*/ 	.byte	0x00, 0x00, 0x00, 0x00


//--------------------- .nv.info._ZN7cutlass13device_kernelINS_4gemm6kernel13GemmUniversalIN4cute5tupleIJiiiiEEENS1_10collective13CollectiveMmaINS1_35MainloopSm100TmaUmmaWarpSpecializedILi4ELi2ELi4ENS5_IJNS4_1CILi2EEENSA_ILi1EEESC_EEEEENS5_IJNSA_ILi128EEESF_NSA_ILi64EEEEEENS_10bfloat16_tENS5_IJlSC_lEEESI_SJ_NS4_8TiledMMAINS4_8MMA_AtomIJNS4_26SM100_MMA_F16BF16_2x1SM_SSISI_SI_fLi128ELi128ELNS4_4UMMA5MajorE0ELSO_0ELNSN_7ScaleInE0ELSP_0EEEEEENS4_6LayoutINS5_IJSC_SC_SC_EEENS5_IJNSA_ILi0EEESU_SU_EEEEENS5_IJNS4_10UnderscoreESX_SX_EEEEENS4_18SM100_TMA_2SM_LOADENS4_14ComposedLayoutINS4_7SwizzleILi3ELi4ELi3EEENS4_18smem_ptr_flag_bitsILi16EEENSS_INS5_IJNSA_ILi8EEESG_EEENS5_IJSG_SC_EEEEEEEvNS4_8identityES10_S1A_vS1B_EENS_8epilogue10collective18CollectiveEpilogueINS1D_23Sm100TmaWarpSpecializedILi4ELi2ELi16ELb1ELb0EEEJNS5_IJSG_SF_SG_EEENS5_IJNSS_ISG_SC_EENSS_INS5_IJNSA_ILi16EEESB_EEENS5_IJSC_SG_EEEEEEEESI_SJ_SI_SJ_NS1D_6fusion15FusionCallbacksIS1H_NS1P_17LinearCombinationISI_fSI_fLNS_15FloatRoundStyleE2EEES1I_S1O_JEEENS4_5SM1004TMEM4LOAD26SM100_TMEM_LOAD_32dp32b16xENS4_13SM90_TMA_LOADENS11_INS12_ILi1ELi4ELi3EEES15_NSS_INS5_IJS16_S1K_EEENS5_IJS1K_SC_EEEEEEENS4_39AutoVectorizingCopyWithAssumedAlignmentILi128EEENS4_14SM90_TMA_STOREES24_S26_S26_EEEvvEEEEvNT_6ParamsE --------------------------
	.section	.nv.info._ZN7cutlass13device_kernelINS_4gemm6kernel13GemmUniversalIN4cute5tupleIJiiiiEEENS1_10collective13CollectiveMmaINS1_35MainloopSm100TmaUmmaWarpSpecializedILi4ELi2ELi4ENS5_IJNS4_1CILi2EEENSA_ILi1EEESC_EEEEENS5_IJNSA_ILi128EEESF_NSA_ILi64EEEEEENS_10bfloat16_tENS5_IJlSC_lEEESI_SJ_NS4_8TiledMMAINS4_8MMA_AtomIJNS4_26SM100_MMA_F16BF16_2x1SM_SSISI_SI_fLi128ELi128ELNS4_4UMMA5MajorE0ELSO_0ELNSN_7ScaleInE0ELSP_0EEEEEENS4_6LayoutINS5_IJSC_SC_SC_EEENS5_IJNSA_ILi0EEESU_SU_EEEEENS5_IJNS4_10UnderscoreESX_SX_EEEEENS4_18SM100_TMA_2SM_LOADENS4_14ComposedLayoutINS4_7SwizzleILi3ELi4ELi3EEENS4_18smem_ptr_flag_bitsILi16EEENSS_INS5_IJNSA_ILi8EEESG_EEENS5_IJSG_SC_EEEEEEEvNS4_8identityES10_S1A_vS1B_EENS_8epilogue10collective18CollectiveEpilogueINS1D_23Sm100TmaWarpSpecializedILi4ELi2ELi16ELb1ELb0EEEJNS5_IJSG_SF_SG_EEENS5_IJNSS_ISG_SC_EENSS_INS5_IJNSA_ILi16EEESB_EEENS5_IJSC_SG_EEEEEEEESI_SJ_SI_SJ_NS1D_6fusion15FusionCallbacksIS1H_NS1P_17LinearCombinationISI_fSI_fLNS_15FloatRoundStyleE2EEES1I_S1O_JEEENS4_5SM1004TMEM4LOAD26SM100_TMEM_LOAD_32dp32b16xENS4_13SM90_TMA_LOADENS11_INS12_ILi1ELi4ELi3EEES15_NSS_INS5_IJS16_S1K_EEENS5_IJS1K_SC_EEEEEEENS4_39AutoVectorizingCopyWithAssumedAlignmentILi128EEENS4_14SM90_TMA_STOREES24_S26_S26_EEEvvEEEEvNT_6ParamsE,"",@"SHT_CUDA_INFO"
	.sectionflags	@""
	.align	4


	//----- nvinfo : EIATTR_CUDA_API_VERSION
	.align		4
        /*0000*/ 	.byte	0x04, 0x37
        /*0002*/ 	.short	(.L_31 - .L_30)
.L_30:
        /*0004*/ 	.word	0x00000082


	//----- nvinfo : EIATTR_KPARAM_INFO
	.align		4
.L_31:
        /*0008*/ 	.byte	0x04, 0x17
        /*000a*/ 	.short	(.L_33 - .L_32)
.L_32:
        /*000c*/ 	.word	0x00000000
        /*0010*/ 	.short	0x0000
        /*0012*/ 	.short	0x0000
        /*0014*/ 	.byte	0x00, 0xf0, 0x01, 0x20


	//----- nvinfo : EIATTR_AT_ENTRY_FRAGMENTS
	.align		4
.L_33:
        /*0018*/ 	.byte	0x04, 0x4f
        /*001a*/ 	.short	(.L_35 - .L_34)


	//   ....[0]....
.L_34:
        /*001c*/ 	.word	0x00000007


	//----- nvinfo : EIATTR_RESERVED_SMEM_USED
	.align		4
.L_35:
        /*0020*/ 	.byte	0x01, 0x41
	.zero		2


	//----- nvinfo : EIATTR_SPARSE_MMA_MASK
	.align		4
        /*0024*/ 	.byte	0x03, 0x50
        /*0026*/ 	.short	0x0000


	//----- nvinfo : EIATTR_TCGEN05_2CTA_USED
	.align		4
        /*0028*/ 	.byte	0x01, 0x52
	.zero		2


	//----- nvinfo : EIATTR_MAXREG_COUNT
	.align		4
        /*002c*/ 	.byte	0x03, 0x1b
        /*002e*/ 	.short	0x00ff


	//----- nvinfo : EIATTR_NUM_BARRIERS
	.align		4
        /*0030*/ 	.byte	0x02, 0x4c
        /*0032*/ 	.byte	0x07
	.zero		1


	//----- nvinfo : EIATTR_EXTERNS
	.align		4
        /*0034*/ 	.byte	0x04, 0x0f
        /*0036*/ 	.short	(.L_37 - .L_36)


	//   ....[0]....
	.align		4
.L_36:
        /*0038*/ 	.word	index@(__assertfail)


	//----- nvinfo : EIATTR_MERCURY_ISA_VERSION
	.align		4
.L_37:
        /*003c*/ 	.byte	0x03, 0x5f
        /*003e*/ 	.short	0x0101


	//----- nvinfo : EIATTR_INT_WARP_WIDE_INSTR_OFFSETS
	.align		4
        /*0040*/ 	.byte	0x04, 0x31
        /*0042*/ 	.short	(.L_39 - .L_38)


	//   ....[0]....
.L_38:
        /*0044*/ 	.word	0x00000d10


	//   ....[1]....
        /*0048*/ 	.word	0x00000db0


	//   ....[2]....
        /*004c*/ 	.word	0x000020e0


	//   ....[3]....
        /*0050*/ 	.word	0x00003fc0


	//   ....[4]....
        /*0054*/ 	.word	0x00003fe0


	//   ....[5]....
        /*0058*/ 	.word	0x00004010


	//   ....[6]....
        /*005c*/ 	.word	0x00004950


	//   ....[7]....
        /*0060*/ 	.word	0x00004970


	//   ....[8]....
        /*0064*/ 	.word	0x00004a60


	//   ....[9]....
        /*0068*/ 	.word	0x00004b20


	//   ....[10]....
        /*006c*/ 	.word	0x00004b40


	//   ....[11]....
        /*0070*/ 	.word	0x00004c30


	//   ....[12]....
        /*0074*/ 	.word	0x00004d00


	//   ....[13]....
        /*0078*/ 	.word	0x00004d20


	//   ....[14]....
        /*007c*/ 	.word	0x00004e50


	//   ....[15]....
        /*0080*/ 	.word	0x00004fd0


	//   ....[16]....
        /*0084*/ 	.word	0x00004fe0


	//   ....[17]....
        /*0088*/ 	.word	0x00005170


	//----- nvinfo : EIATTR_COOP_GROUP_MASK_REGIDS
	.align		4
.L_39:
        /*008c*/ 	.byte	0x04, 0x29
        /*008e*/ 	.short	(.L_41 - .L_40)


	//   ....[0]....
.L_40:
        /*0090*/ 	.word	0xffffffff


	//   ....[1]....
        /*0094*/ 	.word	0xffffffff


	//   ....[2]....
        /*0098*/ 	.word	0xffffffff


	//   ....[3]....
        /*009c*/ 	.word	0xffffffff


	//   ....[4]....
        /*00a0*/ 	.word	0xffffffff


	//   ....[5]....
        /*00a4*/ 	.word	0xffffffff


	//   ....[6]....
        /*00a8*/ 	.word	0xffffffff


	//   ....[7]....
        /*00ac*/ 	.word	0xffffffff


	//   ....[8]....
        /*00b0*/ 	.word	0xffffffff


	//   ....[9]....
        /*00b4*/ 	.word	0xffffffff


	//   ....[10]....
        /*00b8*/ 	.word	0xffffffff


	//   ....[11]....
        /*00bc*/ 	.word	0xffffffff


	//   ....[12]....
        /*00c0*/ 	.word	0xffffffff


	//   ....[13]....
        /*00c4*/ 	.word	0xffffffff


	//----- nvinfo : EIATTR_COOP_GROUP_INSTR_OFFSETS
	.align		4
.L_41:
        /*00c8*/ 	.byte	0x04, 0x28
        /*00ca*/ 	.short	(.L_43 - .L_42)


	//   ....[0]....
.L_42:
        /*00cc*/ 	.word	0x000000c0


	//   ....[1]....
        /*00d0*/ 	.word	0x00000500


	//   ....[2]....
        /*00d4*/ 	.word	0x00000680


	//   ....[3]....
        /*00d8*/ 	.word	0x00000810


	//   ....[4]....
        /*00dc*/ 	.word	0x00000900


	//   ....[5]....
        /*00e0*/ 	.word	0x00000a60


	//   ....[6]....
        /*00e4*/ 	.word	0x00000bf0


	//   ....[7]....
        /*00e8*/ 	.word	0x00000e30


	//   ....[8]....
        /*00ec*/ 	.word	0x00001fc0


	//   ....[9]....
        /*00f0*/ 	.word	0x00002da0


	//   ....[10]....
        /*00f4*/ 	.word	0x00003270


	//   ....[11]....
        /*00f8*/ 	.word	0x000032a0


	//   ....[12]....
        /*00fc*/ 	.word	0x00003ec0


	//   ....[13]....
        /*0100*/ 	.word	0x000040d0


	//----- nvinfo : EIATTR_VRC_CTA_INIT_COUNT
	.align		4
.L_43:
        /*0104*/ 	.byte	0x02, 0x4a
        /*0106*/ 	.byte	0x80
	.zero		1


	//----- nvinfo : EIATTR_SYSCALL_OFFSETS
	.align		4
        /*0108*/ 	.byte	0x04, 0x46
        /*010a*/ 	.short	(.L_45 - .L_44)


	//   ....[0]....
.L_44:
        /*010c*/ 	.word	0x00005c30


	//   ....[1]....
        /*0110*/ 	.word	0x00005d20


	//   ....[2]....
        /*0114*/ 	.word	0x00006460


	//   ....[3]....
        /*0118*/ 	.word	0x00006d80


	//   ....[4]....
        /*011c*/ 	.word	0x00007640


	//   ....[5]....
        /*0120*/ 	.word	0x00007f00


	//----- nvinfo : EIATTR_MBARRIER_INSTR_OFFSETS
	.align		4
.L_45:
        /*0124*/ 	.byte	0x04, 0x39
        /*0126*/ 	.short	(.L_47 - .L_46)


	//   ....[0]....
.L_46:
        /*0128*/ 	.word	0x000005f0
        /*012c*/ 	.word	0x000000ff
        /*0130*/ 	.word	0x00000000
        /*0134*/ 	.short	0x0100
        /*0136*/ 	.byte	0x08
	.zero		1


	//   ....[1]....
        /*0138*/ 	.word	0x00000600
        /*013c*/ 	.word	0x000000ff
        /*0140*/ 	.word	0x00000020
        /*0144*/ 	.short	0x0100
        /*0146*/ 	.byte	0x08
	.zero		1


	//   ....[2]....
        /*0148*/ 	.word	0x00000610
        /*014c*/ 	.word	0x000000ff
        /*0150*/ 	.word	0x00000008
        /*0154*/ 	.short	0x0100
        /*0156*/ 	.byte	0x08
	.zero		1


	//   ....[3]....
        /*0158*/ 	.word	0x00000620
        /*015c*/ 	.word	0x000000ff
        /*0160*/ 	.word	0x00000028
        /*0164*/ 	.short	0x0100
        /*0166*/ 	.byte	0x08
	.zero		1


	//   ....[4]....
        /*0168*/ 	.word	0x00000630
        /*016c*/ 	.word	0x000000ff
        /*0170*/ 	.word	0x00000010
        /*0174*/ 	.short	0x0100
        /*0176*/ 	.byte	0x08
	.zero		1


	//   ....[5]....
        /*0178*/ 	.word	0x00000640
        /*017c*/ 	.word	0x000000ff
        /*0180*/ 	.word	0x00000030
        /*0184*/ 	.short	0x0100
        /*0186*/ 	.byte	0x08
	.zero		1


	//   ....[6]....
        /*0188*/ 	.word	0x00000650
        /*018c*/ 	.word	0x000000ff
        /*0190*/ 	.word	0x00000018
        /*0194*/ 	.short	0x0100
        /*0196*/ 	.byte	0x08
	.zero		1


	//   ....[7]....
        /*0198*/ 	.word	0x00000660
        /*019c*/ 	.word	0x000000ff
        /*01a0*/ 	.word	0x00000038
        /*01a4*/ 	.short	0x0100
        /*01a6*/ 	.byte	0x08
	.zero		1


	//   ....[8]....
        /*01a8*/ 	.word	0x00000780
        /*01ac*/ 	.word	0x000000ff
        /*01b0*/ 	.word	0x00000040
        /*01b4*/ 	.short	0x0100
        /*01b6*/ 	.byte	0x09
	.zero		1


	//   ....[9]....
        /*01b8*/ 	.word	0x00000790
        /*01bc*/ 	.word	0x000000ff
        /*01c0*/ 	.word	0x00000060
        /*01c4*/ 	.short	0x0100
        /*01c6*/ 	.byte	0x09
	.zero		1


	//   ....[10]....
        /*01c8*/ 	.word	0x000007a0
        /*01cc*/ 	.word	0x000000ff
        /*01d0*/ 	.word	0x00000048
        /*01d4*/ 	.short	0x0100
        /*01d6*/ 	.byte	0x09
	.zero		1


	//   ....[11]....
        /*01d8*/ 	.word	0x000007b0
        /*01dc*/ 	.word	0x000000ff
        /*01e0*/ 	.word	0x00000068
        /*01e4*/ 	.short	0x0100
        /*01e6*/ 	.byte	0x09
	.zero		1


	//   ....[12]....
        /*01e8*/ 	.word	0x000007c0
        /*01ec*/ 	.word	0x000000ff
        /*01f0*/ 	.word	0x00000050
        /*01f4*/ 	.short	0x0100
        /*01f6*/ 	.byte	0x09
	.zero		1


	//   ....[13]....
        /*01f8*/ 	.word	0x000007d0
        /*01fc*/ 	.word	0x000000ff
        /*0200*/ 	.word	0x00000070
        /*0204*/ 	.short	0x0100
        /*0206*/ 	.byte	0x09
	.zero		1


	//   ....[14]....
        /*0208*/ 	.word	0x000007e0
        /*020c*/ 	.word	0x000000ff
        /*0210*/ 	.word	0x00000058
        /*0214*/ 	.short	0x0100
        /*0216*/ 	.byte	0x09
	.zero		1


	//   ....[15]....
        /*0218*/ 	.word	0x000007f0
        /*021c*/ 	.word	0x000000ff
        /*0220*/ 	.word	0x00000078
        /*0224*/ 	.short	0x0100
        /*0226*/ 	.byte	0x09
	.zero		1


	//   ....[16]....
        /*0228*/ 	.word	0x000008d0
        /*022c*/ 	.word	0x000000ff
        /*0230*/ 	.word	0x00000080
        /*0234*/ 	.short	0x0100
        /*0236*/ 	.byte	0x08
	.zero		1


	//   ....[17]....
        /*0238*/ 	.word	0x000008e0
        /*023c*/ 	.word	0x000000ff
        /*0240*/ 	.word	0x00000088
        /*0244*/ 	.short	0x0100
        /*0246*/ 	.byte	0x08
	.zero		1


	//   ....[18]....
        /*0248*/ 	.word	0x00000a10
        /*024c*/ 	.word	0x000000ff
        /*0250*/ 	.word	0x00000090
        /*0254*/ 	.short	0x0100
        /*0256*/ 	.byte	0x08
	.zero		1


	//   ....[19]....
        /*0258*/ 	.word	0x00000a20
        /*025c*/ 	.word	0x000000ff
        /*0260*/ 	.word	0x000000a0
        /*0264*/ 	.short	0x0100
        /*0266*/ 	.byte	0x08
	.zero		1


	//   ....[20]....
        /*0268*/ 	.word	0x00000a30
        /*026c*/ 	.word	0x000000ff
        /*0270*/ 	.word	0x00000098
        /*0274*/ 	.short	0x0100
        /*0276*/ 	.byte	0x08
	.zero		1


	//   ....[21]....
        /*0278*/ 	.word	0x00000a40
        /*027c*/ 	.word	0x000000ff
        /*0280*/ 	.word	0x000000a8
        /*0284*/ 	.short	0x0100
        /*0286*/ 	.byte	0x08
	.zero		1


	//   ....[22]....
        /*0288*/ 	.word	0x00000b60
        /*028c*/ 	.word	0x000000ff
        /*0290*/ 	.word	0x000000b0
        /*0294*/ 	.short	0x0100
        /*0296*/ 	.byte	0x09
	.zero		1


	//   ....[23]....
        /*0298*/ 	.word	0x00000b70
        /*029c*/ 	.word	0x000000ff
        /*02a0*/ 	.word	0x000000d0
        /*02a4*/ 	.short	0x0100
        /*02a6*/ 	.byte	0x09
	.zero		1


	//   ....[24]....
        /*02a8*/ 	.word	0x00000b80
        /*02ac*/ 	.word	0x000000ff
        /*02b0*/ 	.word	0x000000b8
        /*02b4*/ 	.short	0x0100
        /*02b6*/ 	.byte	0x09
	.zero		1


	//   ....[25]....
        /*02b8*/ 	.word	0x00000b90
        /*02bc*/ 	.word	0x000000ff
        /*02c0*/ 	.word	0x000000d8
        /*02c4*/ 	.short	0x0100
        /*02c6*/ 	.byte	0x09
	.zero		1


	//   ....[26]....
        /*02c8*/ 	.word	0x00000ba0
        /*02cc*/ 	.word	0x000000ff
        /*02d0*/ 	.word	0x000000c0
        /*02d4*/ 	.short	0x0100
        /*02d6*/ 	.byte	0x09
	.zero		1


	//   ....[27]....
        /*02d8*/ 	.word	0x00000bb0
        /*02dc*/ 	.word	0x000000ff
        /*02e0*/ 	.word	0x000000e0
        /*02e4*/ 	.short	0x0100
        /*02e6*/ 	.byte	0x09
	.zero		1


	//   ....[28]....
        /*02e8*/ 	.word	0x00000bc0
        /*02ec*/ 	.word	0x000000ff
        /*02f0*/ 	.word	0x000000c8
        /*02f4*/ 	.short	0x0100
        /*02f6*/ 	.byte	0x09
	.zero		1


	//   ....[29]....
        /*02f8*/ 	.word	0x00000bd0
        /*02fc*/ 	.word	0x000000ff
        /*0300*/ 	.word	0x000000e8
        /*0304*/ 	.short	0x0100
        /*0306*/ 	.byte	0x09
	.zero		1


	//   ....[30]....
        /*0308*/ 	.word	0x00000cc0
        /*030c*/ 	.word	0x000000ff
        /*0310*/ 	.word	0x000000f0
        /*0314*/ 	.short	0x0100
        /*0316*/ 	.byte	0x08
	.zero		1


	//   ....[31]....
        /*0318*/ 	.word	0x00000cd0
        /*031c*/ 	.word	0x000000ff
        /*0320*/ 	.word	0x00000100
        /*0324*/ 	.short	0x0100
        /*0326*/ 	.byte	0x08
	.zero		1


	//   ....[32]....
        /*0328*/ 	.word	0x00000ce0
        /*032c*/ 	.word	0x000000ff
        /*0330*/ 	.word	0x000000f8
        /*0334*/ 	.short	0x0100
        /*0336*/ 	.byte	0x08
	.zero		1


	//   ....[33]....
        /*0338*/ 	.word	0x00000cf0
        /*033c*/ 	.word	0x000000ff
        /*0340*/ 	.word	0x00000108
        /*0344*/ 	.short	0x0100
        /*0346*/ 	.byte	0x08
	.zero		1


	//   ....[34]....
        /*0348*/ 	.word	0x00000de0
        /*034c*/ 	.word	0x000000ff
        /*0350*/ 	.word	0x00000110
        /*0354*/ 	.short	0x0100
        /*0356*/ 	.byte	0x07
	.zero		1


	//   ....[35]....
        /*0358*/ 	.word	0x000017f0
        /*035c*/ 	.word	0x00000003
        /*0360*/ 	.word	0x00000100
        /*0364*/ 	.short	0x010a
        /*0366*/ 	.byte	0xff
	.zero		1


	//   ....[36]....
        /*0368*/ 	.word	0x00001820
        /*036c*/ 	.word	0x00000003
        /*0370*/ 	.word	0x000000f0
        /*0374*/ 	.short	0x0101
        /*0376*/ 	.byte	0xff
	.zero		1


	//   ....[37]....
        /*0378*/ 	.word	0x00001920
        /*037c*/ 	.word	0x000000ff
        /*0380*/ 	.word	0x00000020
        /*0384*/ 	.short	0x010a
        /*0386*/ 	.byte	0x08
	.zero		1


	//   ....[38]....
        /*0388*/ 	.word	0x000019e0
        /*038c*/ 	.word	0x000000ff
        /*0390*/ 	.word	0x00000020
        /*0394*/ 	.short	0x010a
        /*0396*/ 	.byte	0x21
	.zero		1


	//   ....[39]....
        /*0398*/ 	.word	0x00001ba0
        /*039c*/ 	.word	0x000000ff
        /*03a0*/ 	.word	0x00000020
        /*03a4*/ 	.short	0x010a
        /*03a6*/ 	.byte	0x08
	.zero		1


	//   ....[40]....
        /*03a8*/ 	.word	0x00001c80
        /*03ac*/ 	.word	0x000000ff
        /*03b0*/ 	.word	0x00000088
        /*03b4*/ 	.short	0x0101
        /*03b6*/ 	.byte	0x06
	.zero		1


	//   ....[41]....
        /*03b8*/ 	.word	0x00001ca0
        /*03bc*/ 	.word	0x000000ff
        /*03c0*/ 	.word	0x00000020
        /*03c4*/ 	.short	0x010a
        /*03c6*/ 	.byte	0x08
	.zero		1


	//   ....[42]....
        /*03c8*/ 	.word	0x00001d20
        /*03cc*/ 	.word	0x000000ff
        /*03d0*/ 	.word	0x00000020
        /*03d4*/ 	.short	0x010a
        /*03d6*/ 	.byte	0x11
	.zero		1


	//   ....[43]....
        /*03d8*/ 	.word	0x00001eb0
        /*03dc*/ 	.word	0x000000ff
        /*03e0*/ 	.word	0x00000020
        /*03e4*/ 	.short	0x010a
        /*03e6*/ 	.byte	0x08
	.zero		1


	//   ....[44]....
        /*03e8*/ 	.word	0x00001ff0
        /*03ec*/ 	.word	0x00000002
        /*03f0*/ 	.word	0x00000090
        /*03f4*/ 	.short	0x010a
        /*03f6*/ 	.byte	0xff
	.zero		1


	//   ....[45]....
        /*03f8*/ 	.word	0x000020b0
        /*03fc*/ 	.word	0x00000002
        /*0400*/ 	.word	0x00000000
        /*0404*/ 	.short	0x0101
        /*0406*/ 	.byte	0xff
	.zero		1


	//   ....[46]....
        /*0408*/ 	.word	0x00002610
        /*040c*/ 	.word	0x000000ff
        /*0410*/ 	.word	0x00000000
        /*0414*/ 	.short	0x010a
        /*0416*/ 	.byte	0x04
	.zero		1


	//   ....[47]....
        /*0418*/ 	.word	0x000026a0
        /*041c*/ 	.word	0x000000ff
        /*0420*/ 	.word	0x00000000
        /*0424*/ 	.short	0x010a
        /*0426*/ 	.byte	0x04
	.zero		1


	//   ....[48]....
        /*0428*/ 	.word	0x00002730
        /*042c*/ 	.word	0x000000ff
        /*0430*/ 	.word	0x00000000
        /*0434*/ 	.short	0x010a
        /*0436*/ 	.byte	0x04
	.zero		1


	//   ....[49]....
        /*0438*/ 	.word	0x000027d0
        /*043c*/ 	.word	0x00000000
        /*0440*/ 	.word	0x00000000
        /*0444*/ 	.short	0x010a
        /*0446*/ 	.byte	0xff
	.zero		1


	//   ....[50]....
        /*0448*/ 	.word	0x00002900
        /*044c*/ 	.word	0x00000000
        /*0450*/ 	.word	0x000000f0
        /*0454*/ 	.short	0x010a
        /*0456*/ 	.byte	0xff
	.zero		1


	//   ....[51]....
        /*0458*/ 	.word	0x00002970
        /*045c*/ 	.word	0x00000004
        /*0460*/ 	.word	0x00000000
        /*0464*/ 	.short	0x0101
        /*0466*/ 	.byte	0xff
	.zero		1


	//   ....[52]....
        /*0468*/ 	.word	0x00002990
        /*046c*/ 	.word	0x000000ff
        /*0470*/ 	.word	0x000000a0
        /*0474*/ 	.short	0x010a
        /*0476*/ 	.byte	0x05
	.zero		1


	//   ....[53]....
        /*0478*/ 	.word	0x00002ab0
        /*047c*/ 	.word	0x00000000
        /*0480*/ 	.word	0x00000090
        /*0484*/ 	.short	0x010a
        /*0486*/ 	.byte	0xff
	.zero		1


	//   ....[54]....
        /*0488*/ 	.word	0x00002bb0
        /*048c*/ 	.word	0x00000000
        /*0490*/ 	.word	0x00000000
        /*0494*/ 	.short	0x0101
        /*0496*/ 	.byte	0xff
	.zero		1


	//   ....[55]....
        /*0498*/ 	.word	0x00002c40
        /*049c*/ 	.word	0x000000ff
        /*04a0*/ 	.word	0x000000a0
        /*04a4*/ 	.short	0x0106
        /*04a6*/ 	.byte	0x05
	.zero		1


	//   ....[56]....
        /*04a8*/ 	.word	0x00002c60
        /*04ac*/ 	.word	0x000000ff
        /*04b0*/ 	.word	0x000000a0
        /*04b4*/ 	.short	0x010a
        /*04b6*/ 	.byte	0x05
	.zero		1


	//   ....[57]....
        /*04b8*/ 	.word	0x00002cf0
        /*04bc*/ 	.word	0x000000ff
        /*04c0*/ 	.word	0x000000a0
        /*04c4*/ 	.short	0x0106
        /*04c6*/ 	.byte	0x04
	.zero		1


	//   ....[58]....
        /*04c8*/ 	.word	0x00002d30
        /*04cc*/ 	.word	0x00000000
        /*04d0*/ 	.word	0x000000a0
        /*04d4*/ 	.short	0x010a
        /*04d6*/ 	.byte	0xff
	.zero		1


	//   ....[59]....
        /*04d8*/ 	.word	0x00002f70
        /*04dc*/ 	.word	0x000000ff
        /*04e0*/ 	.word	0x00000008
        /*04e4*/ 	.short	0x010a
        /*04e6*/ 	.byte	0x06
	.zero		1


	//   ....[60]....
        /*04e8*/ 	.word	0x00002f90
        /*04ec*/ 	.word	0x000000ff
        /*04f0*/ 	.word	0x00000008
        /*04f4*/ 	.short	0x010a
        /*04f6*/ 	.byte	0x06
	.zero		1


	//   ....[61]....
        /*04f8*/ 	.word	0x00003120
        /*04fc*/ 	.word	0x000000ff
        /*0500*/ 	.word	0x00000008
        /*0504*/ 	.short	0x010a
        /*0506*/ 	.byte	0x06
	.zero		1


	//   ....[62]....
        /*0508*/ 	.word	0x00003140
        /*050c*/ 	.word	0x000000ff
        /*0510*/ 	.word	0x00000008
        /*0514*/ 	.short	0x010a
        /*0516*/ 	.byte	0x06
	.zero		1


	//   ....[63]....
        /*0518*/ 	.word	0x00003200
        /*051c*/ 	.word	0x000000ff
        /*0520*/ 	.word	0x00000000
        /*0524*/ 	.short	0x0101
        /*0526*/ 	.byte	0x07
	.zero		1


	//   ....[64]....
        /*0528*/ 	.word	0x00003540
        /*052c*/ 	.word	0x00000000
        /*0530*/ 	.word	0x00000090
        /*0534*/ 	.short	0x010a
        /*0536*/ 	.byte	0xff
	.zero		1


	//   ....[65]....
        /*0538*/ 	.word	0x00003600
        /*053c*/ 	.word	0x00000000
        /*0540*/ 	.word	0x00000000
        /*0544*/ 	.short	0x0101
        /*0546*/ 	.byte	0xff
	.zero		1


	//   ....[66]....
        /*0548*/ 	.word	0x000036c0
        /*054c*/ 	.word	0x000000ff
        /*0550*/ 	.word	0x00000000
        /*0554*/ 	.short	0x010a
        /*0556*/ 	.byte	0x08
	.zero		1


	//   ....[67]....
        /*0558*/ 	.word	0x000036d0
        /*055c*/ 	.word	0x000000ff
        /*0560*/ 	.word	0x000000d0
        /*0564*/ 	.short	0x010a
        /*0566*/ 	.byte	0x09
	.zero		1


	//   ....[68]....
        /*0568*/ 	.word	0x00003780
        /*056c*/ 	.word	0x000000ff
        /*0570*/ 	.word	0x00000000
        /*0574*/ 	.short	0x010a
        /*0576*/ 	.byte	0x08
	.zero		1


	//   ....[69]....
        /*0578*/ 	.word	0x000038b0
        /*057c*/ 	.word	0x000000ff
        /*0580*/ 	.word	0x00000000
        /*0584*/ 	.short	0x010a
        /*0586*/ 	.byte	0x1e
	.zero		1


	//   ....[70]....
        /*0588*/ 	.word	0x00003bb0
        /*058c*/ 	.word	0x000000ff
        /*0590*/ 	.word	0x00000000
        /*0594*/ 	.short	0x010a
        /*0596*/ 	.byte	0x08
	.zero		1


	//   ....[71]....
        /*0598*/ 	.word	0x00003c40
        /*059c*/ 	.word	0x000000ff
        /*05a0*/ 	.word	0x00000000
        /*05a4*/ 	.short	0x010a
        /*05a6*/ 	.byte	0x08
	.zero		1


	//   ....[72]....
        /*05a8*/ 	.word	0x00003cd0
        /*05ac*/ 	.word	0x000000ff
        /*05b0*/ 	.word	0x00000000
        /*05b4*/ 	.short	0x010a
        /*05b6*/ 	.byte	0x08
	.zero		1


	//   ....[73]....
        /*05b8*/ 	.word	0x00003d70
        /*05bc*/ 	.word	0x00000000
        /*05c0*/ 	.word	0x00000000
        /*05c4*/ 	.short	0x010a
        /*05c6*/ 	.byte	0xff
	.zero		1


	//   ....[74]....
        /*05c8*/ 	.word	0x00003db0
        /*05cc*/ 	.word	0x00000000
        /*05d0*/ 	.word	0x00000000
        /*05d4*/ 	.short	0x010a
        /*05d6*/ 	.byte	0xff
	.zero		1


	//   ....[75]....
        /*05d8*/ 	.word	0x00003e20
        /*05dc*/ 	.word	0x000000ff
        /*05e0*/ 	.word	0x00000000
        /*05e4*/ 	.short	0x0101
        /*05e6*/ 	.byte	0x05
	.zero		1


	//   ....[76]....
        /*05e8*/ 	.word	0x00003e60
        /*05ec*/ 	.word	0x000000ff
        /*05f0*/ 	.word	0x00000110
        /*05f4*/ 	.short	0x010a
        /*05f6*/ 	.byte	0x07
	.zero		1


	//   ....[77]....
        /*05f8*/ 	.word	0x00003eb0
        /*05fc*/ 	.word	0x000000ff
        /*0600*/ 	.word	0x00000000
        /*0604*/ 	.short	0x0101
        /*0606*/ 	.byte	0x05
	.zero		1


	//   ....[78]....
        /*0608*/ 	.word	0x00004300
        /*060c*/ 	.word	0x00000000
        /*0610*/ 	.word	0x00000090
        /*0614*/ 	.short	0x010a
        /*0616*/ 	.byte	0xff
	.zero		1


	//   ....[79]....
        /*0618*/ 	.word	0x000043c0
        /*061c*/ 	.word	0x00000000
        /*0620*/ 	.word	0x00000000
        /*0624*/ 	.short	0x0101
        /*0626*/ 	.byte	0xff
	.zero		1


	//   ....[80]....
        /*0628*/ 	.word	0x000046e0
        /*062c*/ 	.word	0x000000ff
        /*0630*/ 	.word	0x00000088
        /*0634*/ 	.short	0x010a
        /*0636*/ 	.byte	0x07
	.zero		1


	//   ....[81]....
        /*0638*/ 	.word	0x000048d0
        /*063c*/ 	.word	0x000000ff
        /*0640*/ 	.word	0x00000060
        /*0644*/ 	.short	0x010a
        /*0646*/ 	.byte	0x07
	.zero		1


	//   ....[82]....
        /*0648*/ 	.word	0x00004ac0
        /*064c*/ 	.word	0x000000ff
        /*0650*/ 	.word	0x00000040
        /*0654*/ 	.short	0x010b
        /*0656*/ 	.byte	0x07
	.zero		1


	//   ....[83]....
        /*0658*/ 	.word	0x00004ad0
        /*065c*/ 	.word	0x000000ff
        /*0660*/ 	.word	0x00000000
        /*0664*/ 	.short	0x0101
        /*0666*/ 	.byte	0x0e
	.zero		1


	//   ....[84]....
        /*0668*/ 	.word	0x00004af0
        /*066c*/ 	.word	0x000000ff
        /*0670*/ 	.word	0x00000068
        /*0674*/ 	.short	0x010a
        /*0676*/ 	.byte	0x07
	.zero		1


	//   ....[85]....
        /*0678*/ 	.word	0x00004ca0
        /*067c*/ 	.word	0x000000ff
        /*0680*/ 	.word	0x00000048
        /*0684*/ 	.short	0x010b
        /*0686*/ 	.byte	0x07
	.zero		1


	//   ....[86]....
        /*0688*/ 	.word	0x00004cb0
        /*068c*/ 	.word	0x000000ff
        /*0690*/ 	.word	0x00000000
        /*0694*/ 	.short	0x0101
        /*0696*/ 	.byte	0x0e
	.zero		1


	//   ....[87]....
        /*0698*/ 	.word	0x00004cc0
        /*069c*/ 	.word	0x000000ff
        /*06a0*/ 	.word	0x00000070
        /*06a4*/ 	.short	0x010a
        /*06a6*/ 	.byte	0x07
	.zero		1


	//   ....[88]....
        /*06a8*/ 	.word	0x00004ef0
        /*06ac*/ 	.word	0x000000ff
        /*06b0*/ 	.word	0x00000050
        /*06b4*/ 	.short	0x010b
        /*06b6*/ 	.byte	0x07
	.zero		1


	//   ....[89]....
        /*06b8*/ 	.word	0x00004f60
        /*06bc*/ 	.word	0x000000ff
        /*06c0*/ 	.word	0x00000000
        /*06c4*/ 	.short	0x0101
        /*06c6*/ 	.byte	0x0e
	.zero		1


	//   ....[90]....
        /*06c8*/ 	.word	0x00004fa0
        /*06cc*/ 	.word	0x000000ff
        /*06d0*/ 	.word	0x00000078
        /*06d4*/ 	.short	0x010a
        /*06d6*/ 	.byte	0x07
	.zero		1


	//   ....[91]....
        /*06d8*/ 	.word	0x000051d0
        /*06dc*/ 	.word	0x000000ff
        /*06e0*/ 	.word	0x00000058
        /*06e4*/ 	.short	0x010b
        /*06e6*/ 	.byte	0x07
	.zero		1


	//   ....[92]....
        /*06e8*/ 	.word	0x000051f0
        /*06ec*/ 	.word	0x000000ff
        /*06f0*/ 	.word	0x00000000
        /*06f4*/ 	.short	0x0101
        /*06f6*/ 	.byte	0x0d
	.zero		1


	//   ....[93]....
        /*06f8*/ 	.word	0x00005220
        /*06fc*/ 	.word	0x000000ff
        /*0700*/ 	.word	0x00000060
        /*0704*/ 	.short	0x010a
        /*0706*/ 	.byte	0x07
	.zero		1


	//   ....[94]....
        /*0708*/ 	.word	0x00005240
        /*070c*/ 	.word	0x000000ff
        /*0710*/ 	.word	0x00000068
        /*0714*/ 	.short	0x010a
        /*0716*/ 	.byte	0x07
	.zero		1


	//   ....[95]....
        /*0718*/ 	.word	0x00005260
        /*071c*/ 	.word	0x000000ff
        /*0720*/ 	.word	0x00000070
        /*0724*/ 	.short	0x010a
        /*0726*/ 	.byte	0x07
	.zero		1


	//   ....[96]....
        /*0728*/ 	.word	0x000052a0
        /*072c*/ 	.word	0x00000000
        /*0730*/ 	.word	0x00000078
        /*0734*/ 	.short	0x010a
        /*0736*/ 	.byte	0xff
	.zero		1


	//   ....[97]....
        /*0738*/ 	.word	0x000055f0
        /*073c*/ 	.word	0x00000000
        /*0740*/ 	.word	0x00000090
        /*0744*/ 	.short	0x010a
        /*0746*/ 	.byte	0xff
	.zero		1


	//   ....[98]....
        /*0748*/ 	.word	0x00005700
        /*074c*/ 	.word	0x00000000
        /*0750*/ 	.word	0x00000000
        /*0754*/ 	.short	0x0101
        /*0756*/ 	.byte	0xff
	.zero		1


	//   ....[99]....
        /*0758*/ 	.word	0x00006120
        /*075c*/ 	.word	0x000000ff
        /*0760*/ 	.word	0x00000040
        /*0764*/ 	.short	0x010a
        /*0766*/ 	.byte	0x30
	.zero		1


	//   ....[100]....
        /*0768*/ 	.word	0x00006160
        /*076c*/ 	.word	0x0000004a
        /*0770*/ 	.word	0x000000b0
        /*0774*/ 	.short	0x010a
        /*0776*/ 	.byte	0xff
	.zero		1


	//   ....[101]....
        /*0778*/ 	.word	0x00006270
        /*077c*/ 	.word	0x000000ff
        /*0780*/ 	.word	0x00000040
        /*0784*/ 	.short	0x010a
        /*0786*/ 	.byte	0x30
	.zero		1


	//   ....[102]....
        /*0788*/ 	.word	0x00006340
        /*078c*/ 	.word	0x0000004a
        /*0790*/ 	.word	0x000000b0
        /*0794*/ 	.short	0x010a
        /*0796*/ 	.byte	0xff
	.zero		1


	//   ....[103]....
        /*0798*/ 	.word	0x00006af0
        /*079c*/ 	.word	0x00000000
        /*07a0*/ 	.word	0x00000000
        /*07a4*/ 	.short	0x0101
        /*07a6*/ 	.byte	0xff
	.zero		1


	//   ....[104]....
        /*07a8*/ 	.word	0x00006b00
        /*07ac*/ 	.word	0x00000003
        /*07b0*/ 	.word	0x00000040
        /*07b4*/ 	.short	0x010a
        /*07b6*/ 	.byte	0xff
	.zero		1


	//   ....[105]....
        /*07b8*/ 	.word	0x00006bc0
        /*07bc*/ 	.word	0x00000003
        /*07c0*/ 	.word	0x00000040
        /*07c4*/ 	.short	0x010a
        /*07c6*/ 	.byte	0xff
	.zero		1


	//   ....[106]....
        /*07c8*/ 	.word	0x000073b0
        /*07cc*/ 	.word	0x00000052
        /*07d0*/ 	.word	0x00000000
        /*07d4*/ 	.short	0x0101
        /*07d6*/ 	.byte	0xff
	.zero		1


	//   ....[107]....
        /*07d8*/ 	.word	0x000073d0
        /*07dc*/ 	.word	0x00000053
        /*07e0*/ 	.word	0x00000040
        /*07e4*/ 	.short	0x010a
        /*07e6*/ 	.byte	0xff
	.zero		1


	//   ....[108]....
        /*07e8*/ 	.word	0x00007480
        /*07ec*/ 	.word	0x00000053
        /*07f0*/ 	.word	0x00000040
        /*07f4*/ 	.short	0x010a
        /*07f6*/ 	.byte	0xff
	.zero		1


	//   ....[109]....
        /*07f8*/ 	.word	0x00007c70
        /*07fc*/ 	.word	0x00000052
        /*0800*/ 	.word	0x00000000
        /*0804*/ 	.short	0x0101
        /*0806*/ 	.byte	0xff
	.zero		1


	//   ....[110]....
        /*0808*/ 	.word	0x00007c90
        /*080c*/ 	.word	0x00000058
        /*0810*/ 	.word	0x00000040
        /*0814*/ 	.short	0x010a
        /*0816*/ 	.byte	0xff
	.zero		1


	//   ....[111]....
        /*0818*/ 	.word	0x00007d40
        /*081c*/ 	.word	0x00000058
        /*0820*/ 	.word	0x00000040
        /*0824*/ 	.short	0x010a
        /*0826*/ 	.byte	0xff
	.zero		1


	//   ....[112]....
        /*0828*/ 	.word	0x00008050
        /*082c*/ 	.word	0x0000004a
        /*0830*/ 	.word	0x00000000
        /*0834*/ 	.short	0x0101
        /*0836*/ 	.byte	0xff
	.zero		1


	//   ....[113]....
        /*0838*/ 	.word	0x00008580
        /*083c*/ 	.word	0x00000002
        /*0840*/ 	.word	0x00000000
        /*0844*/ 	.short	0x0101
        /*0846*/ 	.byte	0xff
	.zero		1


	//   ....[114]....
        /*0848*/ 	.word	0x000087f0
        /*084c*/ 	.word	0x000000ff
        /*0850*/ 	.word	0x00000000
        /*0854*/ 	.short	0x0101
        /*0856*/ 	.byte	0x04
	.zero		1


	//   ....[115]....
        /*0858*/ 	.word	0x00008810
        /*085c*/ 	.word	0x00000003
        /*0860*/ 	.word	0x00000100
        /*0864*/ 	.short	0x010a
        /*0866*/ 	.byte	0xff
	.zero		1


	//   ....[116]....
        /*0868*/ 	.word	0x00008870
        /*086c*/ 	.word	0x00000002
        /*0870*/ 	.word	0x00000020
        /*0874*/ 	.short	0x010a
        /*0876*/ 	.byte	0xff
	.zero		1


	//   ....[117]....
        /*0878*/ 	.word	0x000088d0
        /*087c*/ 	.word	0x00000002
        /*0880*/ 	.word	0x00000020
        /*0884*/ 	.short	0x010a
        /*0886*/ 	.byte	0xff
	.zero		1


	//   ....[118]....
        /*0888*/ 	.word	0x00008920
        /*088c*/ 	.word	0x00000002
        /*0890*/ 	.word	0x00000090
        /*0894*/ 	.short	0x010a
        /*0896*/ 	.byte	0xff
	.zero		1


	//   ....[119]....
        /*0898*/ 	.word	0x00008980
        /*089c*/ 	.word	0x00000000
        /*08a0*/ 	.word	0x00000000
        /*08a4*/ 	.short	0x010a
        /*08a6*/ 	.byte	0xff
	.zero		1


	//   ....[120]....
        /*08a8*/ 	.word	0x000089e0
        /*08ac*/ 	.word	0x00000000
        /*08b0*/ 	.word	0x00000000
        /*08b4*/ 	.short	0x010a
        /*08b6*/ 	.byte	0xff
	.zero		1


	//   ....[121]....
        /*08b8*/ 	.word	0x00008a40
        /*08bc*/ 	.word	0x00000000
        /*08c0*/ 	.word	0x00000000
        /*08c4*/ 	.short	0x010a
        /*08c6*/ 	.byte	0xff
	.zero		1


	//   ....[122]....
        /*08c8*/ 	.word	0x00008a90
        /*08cc*/ 	.word	0x00000000
        /*08d0*/ 	.word	0x000000f0
        /*08d4*/ 	.short	0x010a
        /*08d6*/ 	.byte	0xff
	.zero		1


	//   ....[123]....
        /*08d8*/ 	.word	0x00008af0
        /*08dc*/ 	.word	0x00000000
        /*08e0*/ 	.word	0x000000a0
        /*08e4*/ 	.short	0x010a
        /*08e6*/ 	.byte	0xff
	.zero		1


	//   ....[124]....
        /*08e8*/ 	.word	0x00008b40
        /*08ec*/ 	.word	0x00000000
        /*08f0*/ 	.word	0x00000090
        /*08f4*/ 	.short	0x010a
        /*08f6*/ 	.byte	0xff
	.zero		1


	//   ....[125]....
        /*08f8*/ 	.word	0x00008ba0
        /*08fc*/ 	.word	0x00000000
        /*0900*/ 	.word	0x000000a0
        /*0904*/ 	.short	0x010a
        /*0906*/ 	.byte	0xff
	.zero		1


	//   ....[126]....
        /*0908*/ 	.word	0x00008c00
        /*090c*/ 	.word	0x00000004
        /*0910*/ 	.word	0x00000008
        /*0914*/ 	.short	0x010a
        /*0916*/ 	.byte	0xff
	.zero		1


	//   ....[127]....
        /*0918*/ 	.word	0x00008ce0
        /*091c*/ 	.word	0x00000002
        /*0920*/ 	.word	0x00000008
        /*0924*/ 	.short	0x010a
        /*0926*/ 	.byte	0xff
	.zero		1


	//   ....[128]....
        /*0928*/ 	.word	0x00008d30
        /*092c*/ 	.word	0x00000000
        /*0930*/ 	.word	0x00000090
        /*0934*/ 	.short	0x010a
        /*0936*/ 	.byte	0xff
	.zero		1


	//   ....[129]....
        /*0938*/ 	.word	0x00008d90
        /*093c*/ 	.word	0x00000000
        /*0940*/ 	.word	0x000000d0
        /*0944*/ 	.short	0x010a
        /*0946*/ 	.byte	0xff
	.zero		1


	//   ....[130]....
        /*0948*/ 	.word	0x00008df0
        /*094c*/ 	.word	0x00000000
        /*0950*/ 	.word	0x00000000
        /*0954*/ 	.short	0x010a
        /*0956*/ 	.byte	0xff
	.zero		1


	//   ....[131]....
        /*0958*/ 	.word	0x00008e50
        /*095c*/ 	.word	0x00000000
        /*0960*/ 	.word	0x00000000
        /*0964*/ 	.short	0x010a
        /*0966*/ 	.byte	0xff
	.zero		1


	//   ....[132]....
        /*0968*/ 	.word	0x00008eb0
        /*096c*/ 	.word	0x00000000
        /*0970*/ 	.word	0x00000000
        /*0974*/ 	.short	0x010a
        /*0976*/ 	.byte	0xff
	.zero		1


	//   ....[133]....
        /*0978*/ 	.word	0x00008f10
        /*097c*/ 	.word	0x00000000
        /*0980*/ 	.word	0x00000000
        /*0984*/ 	.short	0x010a
        /*0986*/ 	.byte	0xff
	.zero		1


	//   ....[134]....
        /*0988*/ 	.word	0x00008f70
        /*098c*/ 	.word	0x00000000
        /*0990*/ 	.word	0x00000110
        /*0994*/ 	.short	0x010a
        /*0996*/ 	.byte	0xff
	.zero		1


	//   ....[135]....
        /*0998*/ 	.word	0x00008fc0
        /*099c*/ 	.word	0x00000000
        /*09a0*/ 	.word	0x00000090
        /*09a4*/ 	.short	0x010a
        /*09a6*/ 	.byte	0xff
	.zero		1


	//   ....[136]....
        /*09a8*/ 	.word	0x00009020
        /*09ac*/ 	.word	0x00000000
        /*09b0*/ 	.word	0x00000088
        /*09b4*/ 	.short	0x010a
        /*09b6*/ 	.byte	0xff
	.zero		1


	//   ....[137]....
        /*09b8*/ 	.word	0x00009080
        /*09bc*/ 	.word	0x00000003
        /*09c0*/ 	.word	0x00000060
        /*09c4*/ 	.short	0x010a
        /*09c6*/ 	.byte	0xff
	.zero		1


	//   ....[138]....
        /*09c8*/ 	.word	0x000090e0
        /*09cc*/ 	.word	0x00000003
        /*09d0*/ 	.word	0x00000068
        /*09d4*/ 	.short	0x010a
        /*09d6*/ 	.byte	0xff
	.zero		1


	//   ....[139]....
        /*09d8*/ 	.word	0x00009140
        /*09dc*/ 	.word	0x00000003
        /*09e0*/ 	.word	0x00000070
        /*09e4*/ 	.short	0x010a
        /*09e6*/ 	.byte	0xff
	.zero		1


	//   ....[140]....
        /*09e8*/ 	.word	0x000091a0
        /*09ec*/ 	.word	0x00000003
        /*09f0*/ 	.word	0x00000078
        /*09f4*/ 	.short	0x010a
        /*09f6*/ 	.byte	0xff
	.zero		1


	//   ....[141]....
        /*09f8*/ 	.word	0x00009200
        /*09fc*/ 	.word	0x00000000
        /*0a00*/ 	.word	0x00000060
        /*0a04*/ 	.short	0x010a
        /*0a06*/ 	.byte	0xff
	.zero		1


	//   ....[142]....
        /*0a08*/ 	.word	0x00009260
        /*0a0c*/ 	.word	0x00000000
        /*0a10*/ 	.word	0x00000068
        /*0a14*/ 	.short	0x010a
        /*0a16*/ 	.byte	0xff
	.zero		1


	//   ....[143]....
        /*0a18*/ 	.word	0x000092c0
        /*0a1c*/ 	.word	0x00000000
        /*0a20*/ 	.word	0x00000070
        /*0a24*/ 	.short	0x010a
        /*0a26*/ 	.byte	0xff
	.zero		1


	//   ....[144]....
        /*0a28*/ 	.word	0x00009310
        /*0a2c*/ 	.word	0x00000000
        /*0a30*/ 	.word	0x00000090
        /*0a34*/ 	.short	0x010a
        /*0a36*/ 	.byte	0xff
	.zero		1


	//   ....[145]....
        /*0a38*/ 	.word	0x00009370
        /*0a3c*/ 	.word	0x00000000
        /*0a40*/ 	.word	0x00000040
        /*0a44*/ 	.short	0x010a
        /*0a46*/ 	.byte	0xff
	.zero		1


	//   ....[146]....
        /*0a48*/ 	.word	0x000093c0
        /*0a4c*/ 	.word	0x0000004a
        /*0a50*/ 	.word	0x000000b0
        /*0a54*/ 	.short	0x010a
        /*0a56*/ 	.byte	0xff
	.zero		1


	//   ....[147]....
        /*0a58*/ 	.word	0x00009410
        /*0a5c*/ 	.word	0x00000003
        /*0a60*/ 	.word	0x00000040
        /*0a64*/ 	.short	0x010a
        /*0a66*/ 	.byte	0xff
	.zero		1


	//   ....[148]....
        /*0a68*/ 	.word	0x00009460
        /*0a6c*/ 	.word	0x00000053
        /*0a70*/ 	.word	0x00000040
        /*0a74*/ 	.short	0x010a
        /*0a76*/ 	.byte	0xff
	.zero		1


	//   ....[149]....
        /*0a78*/ 	.word	0x000094b0
        /*0a7c*/ 	.word	0x00000058
        /*0a80*/ 	.word	0x00000040
        /*0a84*/ 	.short	0x010a
        /*0a86*/ 	.byte	0xff
	.zero		1


	//----- nvinfo : EIATTR_NUM_MBARRIERS
	.align		4
.L_47:
        /*0a88*/ 	.byte	0x03, 0x38
        /*0a8a*/ 	.short	0x0023


	//----- nvinfo : EIATTR_EXIT_INSTR_OFFSETS
	.align		4
        /*0a8c*/ 	.byte	0x04, 0x1c
        /*0a8e*/ 	.short	(.L_49 - .L_48)


	//   ....[0]....
.L_48:
        /*0a90*/ 	.word	0x00002800


	//   ....[1]....
        /*0a94*/ 	.word	0x00002d00


	//   ....[2]....
        /*0a98*/ 	.word	0x00002d60


	//   ....[3]....
        /*0a9c*/ 	.word	0x000040e0


	//   ....[4]....
        /*0aa0*/ 	.word	0x000052d0


	//   ....[5]....
        /*0aa4*/ 	.word	0x00005310


	//   ....[6]....
        /*0aa8*/ 	.word	0x000086e0


	//   ....[7]....
        /*0aac*/ 	.word	0x00008760


	//   ....[8]....
        /*0ab0*/ 	.word	0x00008790


	//   ....[9]....
        /*0ab4*/ 	.word	0x00008800


	//----- nvinfo : EIATTR_MAX_THREADS
	.align		4
.L_49:
        /*0ab8*/ 	.byte	0x04, 0x05
        /*0aba*/ 	.short	(.L_51 - .L_50)
.L_50:
        /*0abc*/ 	.word	0x00000100
        /*0ac0*/ 	.word	0x00000001
        /*0ac4*/ 	.word	0x00000001


	//----- nvinfo : EIATTR_CRS_STACK_SIZE
	.align		4
.L_51:
        /*0ac8*/ 	.byte	0x04, 0x1e
        /*0aca*/ 	.short	(.L_53 - .L_52)
.L_52:
        /*0acc*/ 	.word	0x00000000


	//----- nvinfo : EIATTR_CBANK_PARAM_SIZE
	.align		4
.L_53:
        /*0ad0*/ 	.byte	0x03, 0x19
        /*0ad2*/ 	.short	0x0800


	//----- nvinfo : EIATTR_PARAM_CBANK
	.align		4
        /*0ad4*/ 	.byte	0x04, 0x0a
        /*0ad6*/ 	.short	(.L_55 - .L_54)
	.align		4
.L_54:
        /*0ad8*/ 	.word	index@(.nv.constant0._ZN7cutlass13device_kernelINS_4gemm6kernel13GemmUniversalIN4cute5tupleIJiiiiEEENS1_10collective13CollectiveMmaINS1_35MainloopSm100TmaUmmaWarpSpecializedILi4ELi2ELi4ENS5_IJNS4_1CILi2EEENSA_ILi1EEESC_EEEEENS5_IJNSA_ILi128EEESF_NSA_ILi64EEEEEENS_10bfloat16_tENS5_IJlSC_lEEESI_SJ_NS4_8TiledMMAINS4_8MMA_AtomIJNS4_26SM100_MMA_F16BF16_2x1SM_SSISI_SI_fLi128ELi128ELNS4_4UMMA5MajorE0ELSO_0ELNSN_7ScaleInE0ELSP_0EEEEEENS4_6LayoutINS5_IJSC_SC_SC_EEENS5_IJNSA_ILi0EEESU_SU_EEEEENS5_IJNS4_10UnderscoreESX_SX_EEEEENS4_18SM100_TMA_2SM_LOADENS4_14ComposedLayoutINS4_7SwizzleILi3ELi4ELi3EEENS4_18smem_ptr_flag_bitsILi16EEENSS_INS5_IJNSA_ILi8EEESG_EEENS5_IJSG_SC_EEEEEEEvNS4_8identityES10_S1A_vS1B_EENS_8epilogue10collective18CollectiveEpilogueINS1D_23Sm100TmaWarpSpecializedILi4ELi2ELi16ELb1ELb0EEEJNS5_IJSG_SF_SG_EEENS5_IJNSS_ISG_SC_EENSS_INS5_IJNSA_ILi16EEESB_EEENS5_IJSC_SG_EEEEEEEESI_SJ_SI_SJ_NS1D_6fusion15FusionCallbacksIS1H_NS1P_17LinearCombinationISI_fSI_fLNS_15FloatRoundStyleE2EEES1I_S1O_JEEENS4_5SM1004TMEM4LOAD26SM100_TMEM_LOAD_32dp32b16xENS4_13SM90_TMA_LOADENS11_INS12_ILi1ELi4ELi3EEES15_NSS_INS5_IJS16_S1K_EEENS5_IJS1K_SC_EEEEEEENS4_39AutoVectorizingCopyWithAssumedAlignmentILi128EEENS4_14SM90_TMA_STOREES24_S26_S26_EEEvvEEEEvNT_6ParamsE)
        /*0adc*/ 	.short	0x0380
        /*0ade*/ 	.short	0x0800


	//----- nvinfo : EIATTR_SW_WAR
	.align		4
.L_55:
        /*0ae0*/ 	.byte	0x04, 0x36
        /*0ae2*/ 	.short	(.L_57 - .L_56)
.L_56:
        /*0ae4*/ 	.word	0x00000008
.L_57:


//--------------------- .nv.callgraph             --------------------------
	.section	.nv.callgraph,"",@"SHT_CUDA_CALLGRAPH"
	.align	4
	.sectionentsize	8
	.align		4
        /*0000*/ 	.word	0x00000000
	.align		4
        /*0004*/ 	.word	0xffffffff
	.align		4
        /*0008*/ 	.word	index@(_ZN7cutlass13device_kernelINS_4gemm6kernel13GemmUniversalIN4cute5tupleIJiiiiEEENS1_10collective13CollectiveMmaINS1_35MainloopSm100TmaUmmaWarpSpecializedILi4ELi2ELi4ENS5_IJNS4_1CILi2EEENSA_ILi1EEESC_EEEEENS5_IJNSA_ILi128EEESF_NSA_ILi64EEEEEENS_10bfloat16_tENS5_IJlSC_lEEESI_SJ_NS4_8TiledMMAINS4_8MMA_AtomIJNS4_26SM100_MMA_F16BF16_2x1SM_SSISI_SI_fLi128ELi128ELNS4_4UMMA5MajorE0ELSO_0ELNSN_7ScaleInE0ELSP_0EEEEEENS4_6LayoutINS5_IJSC_SC_SC_EEENS5_IJNSA_ILi0EEESU_SU_EEEEENS5_IJNS4_10UnderscoreESX_SX_EEEEENS4_18SM100_TMA_2SM_LOADENS4_14ComposedLayoutINS4_7SwizzleILi3ELi4ELi3EEENS4_18smem_ptr_flag_bitsILi16EEENSS_INS5_IJNSA_ILi8EEESG_EEENS5_IJSG_SC_EEEEEEEvNS4_8identityES10_S1A_vS1B_EENS_8epilogue10collective18CollectiveEpilogueINS1D_23Sm100TmaWarpSpecializedILi4ELi2ELi16ELb1ELb0EEEJNS5_IJSG_SF_SG_EEENS5_IJNSS_ISG_SC_EENSS_INS5_IJNSA_ILi16EEESB_EEENS5_IJSC_SG_EEEEEEEESI_SJ_SI_SJ_NS1D_6fusion15FusionCallbacksIS1H_NS1P_17LinearCombinationISI_fSI_fLNS_15FloatRoundStyleE2EEES1I_S1O_JEEENS4_5SM1004TMEM4LOAD26SM100_TMEM_LOAD_32dp32b16xENS4_13SM90_TMA_LOADENS11_INS12_ILi1ELi4ELi3EEES15_NSS_INS5_IJS16_S1K_EEENS5_IJS1K_SC_EEEEEEENS4_39AutoVectorizingCopyWithAssumedAlignmentILi128EEENS4_14SM90_TMA_STOREES24_S26_S26_EEEvvEEEEvNT_6ParamsE)
	.align		4
        /*000c*/ 	.word	index@(__assertfail)
	.align		4
        /*0010*/ 	.word	0x00000000
	.align		4
        /*0014*/ 	.word	0xfffffffe
	.align		4
        /*0018*/ 	.word	0x00000000
	.align		4
        /*001c*/ 	.word	0xfffffffd
	.align		4
        /*0020*/ 	.word	0x00000000
	.align		4
        /*0024*/ 	.word	0xfffffffc


//--------------------- .nv.constant4             --------------------------
	.section	.nv.constant4,"a",@progbits
	.align	8
	.align		8
.nv.constant4:
        /*0000*/ 	.dword	__assertfail
	.align		8
        /*0008*/ 	.dword	__unnamed_1
	.align		8
        /*0010*/ 	.dword	__unnamed_2
	.align		8
        /*0018*/ 	.dword	_ZN39_INTERNAL_50f8e174_4_k_cu_654136f0_87114cuda3std3__45__cpo5beginE
	.align		8
        /*0020*/ 	.dword	_ZN39_INTERNAL_50f8e174_4_k_cu_654136f0_87114cuda3std3__45__cpo3endE
	.align		8
        /*0028*/ 	.dword	_ZN39_INTERNAL_50f8e174_4_k_cu_654136f0_87114cuda3std3__45__cpo6cbeginE
	.align		8
        /*0030*/ 	.dword	_ZN39_INTERNAL_50f8e174_4_k_cu_654136f0_87114cuda3std3__45__cpo4cendE
	.align		8
        /*0038*/ 	.dword	_ZN39_INTERNAL_50f8e174_4_k_cu_654136f0_87114cuda3std3__441_GLOBAL__N__50f8e174_4_k_cu_654136f0_87116ignoreE
	.align		8
        /*0040*/ 	.dword	_ZN39_INTERNAL_50f8e174_4_k_cu_654136f0_87114cuda3std3__419piecewise_constructE
	.align		8
        /*0048*/ 	.dword	_ZN39_INTERNAL_50f8e174_4_k_cu_654136f0_87114cuda3std3__48in_placeE
	.align		8
        /*0050*/ 	.dword	_ZN39_INTERNAL_50f8e174_4_k_cu_654136f0_87114cuda3std6ranges3__45__cpo4swapE
	.align		8
        /*0058*/ 	.dword	_ZN39_INTERNAL_50f8e174_4_k_cu_654136f0_87114cuda3std6ranges3__45__cpo9iter_moveE
	.align		8
        /*0060*/ 	.dword	_ZN39_INTERNAL_50f8e174_4_k_cu_654136f0_87114cute7productE
	.align		8
        /*0068*/ 	.dword	_ZN39_INTERNAL_50f8e174_4_k_cu_654136f0_87114cute1_E
	.align		8
        /*0070*/ 	.dword	$str$25
	.align		8
        /*0078*/ 	.dword	$str$26
	.align		8
        /*0080*/ 	.dword	$str$27
	.align		8
        /*0088*/ 	.dword	$str$28


//--------------------- .text._ZN7cutlass13device_kernelINS_4gemm6kernel13GemmUniversalIN4cute5tupleIJiiiiEEENS1_10collective13CollectiveMmaINS1_35MainloopSm100TmaUmmaWarpSpecializedILi4ELi2ELi4ENS5_IJNS4_1CILi2EEENSA_ILi1EEESC_EEEEENS5_IJNSA_ILi128EEESF_NSA_ILi64EEEEEENS_10bfloat16_tENS5_IJlSC_lEEESI_SJ_NS4_8TiledMMAINS4_8MMA_AtomIJNS4_26SM100_MMA_F16BF16_2x1SM_SSISI_SI_fLi128ELi128ELNS4_4UMMA5MajorE0ELSO_0ELNSN_7ScaleInE0ELSP_0EEEEEENS4_6LayoutINS5_IJSC_SC_SC_EEENS5_IJNSA_ILi0EEESU_SU_EEEEENS5_IJNS4_10UnderscoreESX_SX_EEEEENS4_18SM100_TMA_2SM_LOADENS4_14ComposedLayoutINS4_7SwizzleILi3ELi4ELi3EEENS4_18smem_ptr_flag_bitsILi16EEENSS_INS5_IJNSA_ILi8EEESG_EEENS5_IJSG_SC_EEEEEEEvNS4_8identityES10_S1A_vS1B_EENS_8epilogue10collective18CollectiveEpilogueINS1D_23Sm100TmaWarpSpecializedILi4ELi2ELi16ELb1ELb0EEEJNS5_IJSG_SF_SG_EEENS5_IJNSS_ISG_SC_EENSS_INS5_IJNSA_ILi16EEESB_EEENS5_IJSC_SG_EEEEEEEESI_SJ_SI_SJ_NS1D_6fusion15FusionCallbacksIS1H_NS1P_17LinearCombinationISI_fSI_fLNS_15FloatRoundStyleE2EEES1I_S1O_JEEENS4_5SM1004TMEM4LOAD26SM100_TMEM_LOAD_32dp32b16xENS4_13SM90_TMA_LOADENS11_INS12_ILi1ELi4ELi3EEES15_NSS_INS5_IJS16_S1K_EEENS5_IJS1K_SC_EEEEEEENS4_39AutoVectorizingCopyWithAssumedAlignmentILi128EEENS4_14SM90_TMA_STOREES24_S26_S26_EEEvvEEEEvNT_6ParamsE --------------------------
	.section	.text._ZN7cutlass13device_kernelINS_4gemm6kernel13GemmUniversalIN4cute5tupleIJiiiiEEENS1_10collective13CollectiveMmaINS1_35MainloopSm100TmaUmmaWarpSpecializedILi4ELi2ELi4ENS5_IJNS4_1CILi2EEENSA_ILi1EEESC_EEEEENS5_IJNSA_ILi128EEESF_NSA_ILi64EEEEEENS_10bfloat16_tENS5_IJlSC_lEEESI_SJ_NS4_8TiledMMAINS4_8MMA_AtomIJNS4_26SM100_MMA_F16BF16_2x1SM_SSISI_SI_fLi128ELi128ELNS4_4UMMA5MajorE0ELSO_0ELNSN_7ScaleInE0ELSP_0EEEEEENS4_6LayoutINS5_IJSC_SC_SC_EEENS5_IJNSA_ILi0EEESU_SU_EEEEENS5_IJNS4_10UnderscoreESX_SX_EEEEENS4_18SM100_TMA_2SM_LOADENS4_14ComposedLayoutINS4_7SwizzleILi3ELi4ELi3EEENS4_18smem_ptr_flag_bitsILi16EEENSS_INS5_IJNSA_ILi8EEESG_EEENS5_IJSG_SC_EEEEEEEvNS4_8identityES10_S1A_vS1B_EENS_8epilogue10collective18CollectiveEpilogueINS1D_23Sm100TmaWarpSpecializedILi4ELi2ELi16ELb1ELb0EEEJNS5_IJSG_SF_SG_EEENS5_IJNSS_ISG_SC_EENSS_INS5_IJNSA_ILi16EEESB_EEENS5_IJSC_SG_EEEEEEEESI_SJ_SI_SJ_NS1D_6fusion15FusionCallbacksIS1H_NS1P_17LinearCombinationISI_fSI_fLNS_15FloatRoundStyleE2EEES1I_S1O_JEEENS4_5SM1004TMEM4LOAD26SM100_TMEM_LOAD_32dp32b16xENS4_13SM90_TMA_LOADENS11_INS12_ILi1ELi4ELi3EEES15_NSS_INS5_IJS16_S1K_EEENS5_IJS1K_SC_EEEEEEENS4_39AutoVectorizingCopyWithAssumedAlignmentILi128EEENS4_14SM90_TMA_STOREES24_S26_S26_EEEvvEEEEvNT_6ParamsE,"ax",@progbits
	.align	128
.text._ZN7cutlass13device_kernelINS_4gemm6kernel13GemmUniversalIN4cute5tupleIJiiiiEEENS1_10collective13CollectiveMmaINS1_35MainloopSm100TmaUmmaWarpSpecializedILi4ELi2ELi4ENS5_IJNS4_1CILi2EEENSA_ILi1EEESC_EEEEENS5_IJNSA_ILi128EEESF_NSA_ILi64EEEEEENS_10bfloat16_tENS5_IJlSC_lEEESI_SJ_NS4_8TiledMMAINS4_8MMA_AtomIJNS4_26SM100_MMA_F16BF16_2x1SM_SSISI_SI_fLi128ELi128ELNS4_4UMMA5MajorE0ELSO_0ELNSN_7ScaleInE0ELSP_0EEEEEENS4_6LayoutINS5_IJSC_SC_SC_EEENS5_IJNSA_ILi0EEESU_SU_EEEEENS5_IJNS4_10UnderscoreESX_SX_EEEEENS4_18SM100_TMA_2SM_LOADENS4_14ComposedLayoutINS4_7SwizzleILi3ELi4ELi3EEENS4_18smem_ptr_flag_bitsILi16EEENSS_INS5_IJNSA_ILi8EEESG_EEENS5_IJSG_SC_EEEEEEEvNS4_8identityES10_S1A_vS1B_EENS_8epilogue10collective18CollectiveEpilogueINS1D_23Sm100TmaWarpSpecializedILi4ELi2ELi16ELb1ELb0EEEJNS5_IJSG_SF_SG_EEENS5_IJNSS_ISG_SC_EENSS_INS5_IJNSA_ILi16EEESB_EEENS5_IJSC_SG_EEEEEEEESI_SJ_SI_SJ_NS1D_6fusion15FusionCallbacksIS1H_NS1P_17LinearCombinationISI_fSI_fLNS_15FloatRoundStyleE2EEES1I_S1O_JEEENS4_5SM1004TMEM4LOAD26SM100_TMEM_LOAD_32dp32b16xENS4_13SM90_TMA_LOADENS11_INS12_ILi1ELi4ELi3EEES15_NSS_INS5_IJS16_S1K_EEENS5_IJS1K_SC_EEEEEEENS4_39AutoVectorizingCopyWithAssumedAlignmentILi128EEENS4_14SM90_TMA_STOREES24_S26_S26_EEEvvEEEEvNT_6ParamsE:
        .type           _ZN7cutlass13device_kernelINS_4gemm6kernel13GemmUniversalIN4cute5tupleIJiiiiEEENS1_10collective13CollectiveMmaINS1_35MainloopSm100TmaUmmaWarpSpecializedILi4ELi2ELi4ENS5_IJNS4_1CILi2EEENSA_ILi1EEESC_EEEEENS5_IJNSA_ILi128EEESF_NSA_ILi64EEEEEENS_10bfloat16_tENS5_IJlSC_lEEESI_SJ_NS4_8TiledMMAINS4_8MMA_AtomIJNS4_26SM100_MMA_F16BF16_2x1SM_SSISI_SI_fLi128ELi128ELNS4_4UMMA5MajorE0ELSO_0ELNSN_7ScaleInE0ELSP_0EEEEEENS4_6LayoutINS5_IJSC_SC_SC_EEENS5_IJNSA_ILi0EEESU_SU_EEEEENS5_IJNS4_10UnderscoreESX_SX_EEEEENS4_18SM100_TMA_2SM_LOADENS4_14ComposedLayoutINS4_7SwizzleILi3ELi4ELi3EEENS4_18smem_ptr_flag_bitsILi16EEENSS_INS5_IJNSA_ILi8EEESG_EEENS5_IJSG_SC_EEEEEEEvNS4_8identityES10_S1A_vS1B_EENS_8epilogue10collective18CollectiveEpilogueINS1D_23Sm100TmaWarpSpecializedILi4ELi2ELi16ELb1ELb0EEEJNS5_IJSG_SF_SG_EEENS5_IJNSS_ISG_SC_EENSS_INS5_IJNSA_ILi16EEESB_EEENS5_IJSC_SG_EEEEEEEESI_SJ_SI_SJ_NS1D_6fusion15FusionCallbacksIS1H_NS1P_17LinearCombinationISI_fSI_fLNS_15FloatRoundStyleE2EEES1I_S1O_JEEENS4_5SM1004TMEM4LOAD26SM100_TMEM_LOAD_32dp32b16xENS4_13SM90_TMA_LOADENS11_INS12_ILi1ELi4ELi3EEES15_NSS_INS5_IJS16_S1K_EEENS5_IJS1K_SC_EEEEEEENS4_39AutoVectorizingCopyWithAssumedAlignmentILi128EEENS4_14SM90_TMA_STOREES24_S26_S26_EEEvvEEEEvNT_6ParamsE,@function
        .size           _ZN7cutlass13device_kernelINS_4gemm6kernel13GemmUniversalIN4cute5tupleIJiiiiEEENS1_10collective13CollectiveMmaINS1_35MainloopSm100TmaUmmaWarpSpecializedILi4ELi2ELi4ENS5_IJNS4_1CILi2EEENSA_ILi1EEESC_EEEEENS5_IJNSA_ILi128EEESF_NSA_ILi64EEEEEENS_10bfloat16_tENS5_IJlSC_lEEESI_SJ_NS4_8TiledMMAINS4_8MMA_AtomIJNS4_26SM100_MMA_F16BF16_2x1SM_SSISI_SI_fLi128ELi128ELNS4_4UMMA5MajorE0ELSO_0ELNSN_7ScaleInE0ELSP_0EEEEEENS4_6LayoutINS5_IJSC_SC_SC_EEENS5_IJNSA_ILi0EEESU_SU_EEEEENS5_IJNS4_10UnderscoreESX_SX_EEEEENS4_18SM100_TMA_2SM_LOADENS4_14ComposedLayoutINS4_7SwizzleILi3ELi4ELi3EEENS4_18smem_ptr_flag_bitsILi16EEENSS_INS5_IJNSA_ILi8EEESG_EEENS5_IJSG_SC_EEEEEEEvNS4_8identityES10_S1A_vS1B_EENS_8epilogue10collective18CollectiveEpilogueINS1D_23Sm100TmaWarpSpecializedILi4ELi2ELi16ELb1ELb0EEEJNS5_IJSG_SF_SG_EEENS5_IJNSS_ISG_SC_EENSS_INS5_IJNSA_ILi16EEESB_EEENS5_IJSC_SG_EEEEEEEESI_SJ_SI_SJ_NS1D_6fusion15FusionCallbacksIS1H_NS1P_17LinearCombinationISI_fSI_fLNS_15FloatRoundStyleE2EEES1I_S1O_JEEENS4_5SM1004TMEM4LOAD26SM100_TMEM_LOAD_32dp32b16xENS4_13SM90_TMA_LOADENS11_INS12_ILi1ELi4ELi3EEES15_NSS_INS5_IJS16_S1K_EEENS5_IJS1K_SC_EEEEEEENS4_39AutoVectorizingCopyWithAssumedAlignmentILi128EEENS4_14SM90_TMA_STOREES24_S26_S26_EEEvvEEEEvNT_6ParamsE,(.L_x_197 - _ZN7cutlass13device_kernelINS_4gemm6kernel13GemmUniversalIN4cute5tupleIJiiiiEEENS1_10collective13CollectiveMmaINS1_35MainloopSm100TmaUmmaWarpSpecializedILi4ELi2ELi4ENS5_IJNS4_1CILi2EEENSA_ILi1EEESC_EEEEENS5_IJNSA_ILi128EEESF_NSA_ILi64EEEEEENS_10bfloat16_tENS5_IJlSC_lEEESI_SJ_NS4_8TiledMMAINS4_8MMA_AtomIJNS4_26SM100_MMA_F16BF16_2x1SM_SSISI_SI_fLi128ELi128ELNS4_4UMMA5MajorE0ELSO_0ELNSN_7ScaleInE0ELSP_0EEEEEENS4_6LayoutINS5_IJSC_SC_SC_EEENS5_IJNSA_ILi0EEESU_SU_EEEEENS5_IJNS4_10UnderscoreESX_SX_EEEEENS4_18SM100_TMA_2SM_LOADENS4_14ComposedLayoutINS4_7SwizzleILi3ELi4ELi3EEENS4_18smem_ptr_flag_bitsILi16EEENSS_INS5_IJNSA_ILi8EEESG_EEENS5_IJSG_SC_EEEEEEEvNS4_8identityES10_S1A_vS1B_EENS_8epilogue10collective18CollectiveEpilogueINS1D_23Sm100TmaWarpSpecializedILi4ELi2ELi16ELb1ELb0EEEJNS5_IJSG_SF_SG_EEENS5_IJNSS_ISG_SC_EENSS_INS5_IJNSA_ILi16EEESB_EEENS5_IJSC_SG_EEEEEEEESI_SJ_SI_SJ_NS1D_6fusion15FusionCallbacksIS1H_NS1P_17LinearCombinationISI_fSI_fLNS_15FloatRoundStyleE2EEES1I_S1O_JEEENS4_5SM1004TMEM4LOAD26SM100_TMEM_LOAD_32dp32b16xENS4_13SM90_TMA_LOADENS11_INS12_ILi1ELi4ELi3EEES15_NSS_INS5_IJS16_S1K_EEENS5_IJS1K_SC_EEEEEEENS4_39AutoVectorizingCopyWithAssumedAlignmentILi128EEENS4_14SM90_TMA_STOREES24_S26_S26_EEEvvEEEEvNT_6ParamsE)
        .other          _ZN7cutlass13device_kernelINS_4gemm6kernel13GemmUniversalIN4cute5tupleIJiiiiEEENS1_10collective13CollectiveMmaINS1_35MainloopSm100TmaUmmaWarpSpecializedILi4ELi2ELi4ENS5_IJNS4_1CILi2EEENSA_ILi1EEESC_EEEEENS5_IJNSA_ILi128EEESF_NSA_ILi64EEEEEENS_10bfloat16_tENS5_IJlSC_lEEESI_SJ_NS4_8TiledMMAINS4_8MMA_AtomIJNS4_26SM100_MMA_F16BF16_2x1SM_SSISI_SI_fLi128ELi128ELNS4_4UMMA5MajorE0ELSO_0ELNSN_7ScaleInE0ELSP_0EEEEEENS4_6LayoutINS5_IJSC_SC_SC_EEENS5_IJNSA_ILi0EEESU_SU_EEEEENS5_IJNS4_10UnderscoreESX_SX_EEEEENS4_18SM100_TMA_2SM_LOADENS4_14ComposedLayoutINS4_7SwizzleILi3ELi4ELi3EEENS4_18smem_ptr_flag_bitsILi16EEENSS_INS5_IJNSA_ILi8EEESG_EEENS5_IJSG_SC_EEEEEEEvNS4_8identityES10_S1A_vS1B_EENS_8epilogue10collective18CollectiveEpilogueINS1D_23Sm100TmaWarpSpecializedILi4ELi2ELi16ELb1ELb0EEEJNS5_IJSG_SF_SG_EEENS5_IJNSS_ISG_SC_EENSS_INS5_IJNSA_ILi16EEESB_EEENS5_IJSC_SG_EEEEEEEESI_SJ_SI_SJ_NS1D_6fusion15FusionCallbacksIS1H_NS1P_17LinearCombinationISI_fSI_fLNS_15FloatRoundStyleE2EEES1I_S1O_JEEENS4_5SM1004TMEM4LOAD26SM100_TMEM_LOAD_32dp32b16xENS4_13SM90_TMA_LOADENS11_INS12_ILi1ELi4ELi3EEES15_NSS_INS5_IJS16_S1K_EEENS5_IJS1K_SC_EEEEEEENS4_39AutoVectorizingCopyWithAssumedAlignmentILi128EEENS4_14SM90_TMA_STOREES24_S26_S26_EEEvvEEEEvNT_6ParamsE,@"STO_CUDA_ENTRY STV_DEFAULT"
_ZN7cutlass13device_kernelINS_4gemm6kernel13GemmUniversalIN4cute5tupleIJiiiiEEENS1_10collective13CollectiveMmaINS1_35MainloopSm100TmaUmmaWarpSpecializedILi4ELi2ELi4ENS5_IJNS4_1CILi2EEENSA_ILi1EEESC_EEEEENS5_IJNSA_ILi128EEESF_NSA_ILi64EEEEEENS_10bfloat16_tENS5_IJlSC_lEEESI_SJ_NS4_8TiledMMAINS4_8MMA_AtomIJNS4_26SM100_MMA_F16BF16_2x1SM_SSISI_SI_fLi128ELi128ELNS4_4UMMA5MajorE0ELSO_0ELNSN_7ScaleInE0ELSP_0EEEEEENS4_6LayoutINS5_IJSC_SC_SC_EEENS5_IJNSA_ILi0EEESU_SU_EEEEENS5_IJNS4_10UnderscoreESX_SX_EEEEENS4_18SM100_TMA_2SM_LOADENS4_14ComposedLayoutINS4_7SwizzleILi3ELi4ELi3EEENS4_18smem_ptr_flag_bitsILi16EEENSS_INS5_IJNSA_ILi8EEESG_EEENS5_IJSG_SC_EEEEEEEvNS4_8identityES10_S1A_vS1B_EENS_8epilogue10collective18CollectiveEpilogueINS1D_23Sm100TmaWarpSpecializedILi4ELi2ELi16ELb1ELb0EEEJNS5_IJSG_SF_SG_EEENS5_IJNSS_ISG_SC_EENSS_INS5_IJNSA_ILi16EEESB_EEENS5_IJSC_SG_EEEEEEEESI_SJ_SI_SJ_NS1D_6fusion15FusionCallbacksIS1H_NS1P_17LinearCombinationISI_fSI_fLNS_15FloatRoundStyleE2EEES1I_S1O_JEEENS4_5SM1004TMEM4LOAD26SM100_TMEM_LOAD_32dp32b16xENS4_13SM90_TMA_LOADENS11_INS12_ILi1ELi4ELi3EEES15_NSS_INS5_IJS16_S1K_EEENS5_IJS1K_SC_EEEEEEENS4_39AutoVectorizingCopyWithAssumedAlignmentILi128EEENS4_14SM90_TMA_STOREES24_S26_S26_EEEvvEEEEvNT_6ParamsE:
[----:B------:R-:W1:Y:S01]  /*0000*/  LDC R1, c[0x0][0x37c] ;  /* 0x0000df00ff017b82 */ /* 0x000e620000000800 */
[----:B------:R-:W2:Y:S01]  /*0010*/  S2R R72, SR_TID.X ;  /* 0x0000000000487919 */ /* 0x000ea20000002100 */
[----:B------:R-:W3:Y:S06]  /*0020*/  LDCU.64 UR6, c[0x0][0x890] ;  /* 0x00011200ff0677ac */ /* 0x000eec0008000a00 */
[----:B------:R-:W4:Y:S01]  /*0030*/  S2UR UR37, SR_CgaCtaId ;  /* 0x00000000002579c3 */ /* 0x000f220000008800 */
[----:B------:R-:W-:Y:S02]  /*0040*/  PRMT R59, RZ, 0x7610, R59 ;  /* 0x00007610ff3b7816 */ /* 0x000fe4000000003b */
[----:B------:R-:W-:Y:S01]  /*0050*/  ELECT P1, URZ, PT ;  /* 0x0000000000ff782f */ /* 0x000fe20003820000 */
[----:B------:R-:W1:Y:S01]  /*0060*/  LDCU.64 UR46, c[0x0][0x358] ;  /* 0x00006b00ff2e77ac */ /* 0x000e620008000a00 */
[----:B---3--:R-:W-:-:S04]  /*0070*/  UISETP.NE.U32.AND UP0, UPT, UR6, URZ, UPT ;  /* 0x000000ff0600728c */ /* 0x008fc8000bf05070 */
[----:B------:R-:W-:Y:S02]  /*0080*/  UISETP.NE.AND.EX UP0, UPT, UR7, URZ, UPT, UP0 ;  /* 0x000000ff0700728c */ /* 0x000fe4000bf05300 */
[----:B----4-:R-:W-:Y:S02]  /*0090*/  ULOP3.LUT UR5, UR37, 0x1, URZ, 0xc0, !UPT ;  /* 0x0000000125057892 */ /* 0x010fe4000f8ec0ff */
[----:B------:R-:W-:Y:S01]  /*00a0*/  ULOP3.LUT UR4, UR37, 0x1, URZ, 0x3c, !UPT ;  /* 0x0000000125047892 */ /* 0x000fe2000f8e3cff */
[----:B--2---:R-:W-:-:S05]  /*00b0*/  SHF.R.U32.HI R66, RZ, 0x5, R72 ;  /* 0x00000005ff427819 */ /* 0x004fca0000011648 */
[----:B------:R-:W2:Y:S02]  /*00c0*/  SHFL.IDX PT, R0, R66, RZ, 0x1f ;  /* 0x00001fff42007589 */ /* 0x000ea400000e0000 */
[----:B--2---:R-:W-:Y:S01]  /*00d0*/  R2UR UR10, R0 ;  /* 0x00000000000a72ca */ /* 0x004fe200000e0000 */
[----:B-1----:R-:W-:-:S14]  /*00e0*/  BRA.U UP0, `(.L_x_0) ;  /* 0x00000001002c7547 */ /* 0x002fdc000b800000 */
[----:B------:R-:W1:Y:S02]  /*00f0*/  LDCU.64 UR8, c[0x0][0x888] ;  /* 0x00011100ff0877ac */ /* 0x000e640008000a00 */
[----:B-1----:R-:W-:-:S04]  /*0100*/  UISETP.NE.U32.AND UP0, UPT, UR8, URZ, UPT ;  /* 0x000000ff0800728c */ /* 0x002fc8000bf05070 */
[----:B------:R-:W-:-:S09]  /*0110*/  UISETP.NE.AND.EX UP0, UPT, UR9, URZ, UPT, UP0 ;  /* 0x000000ff0900728c */ /* 0x000fd2000bf05300 */
[----:B------:R-:W-:Y:S05]  /*0120*/  BRA.U !UP0, `(.L_x_1) ;  /* 0x0000000108107547 */ /* 0x000fea000b800000 */
[----:B------:R-:W1:Y:S02]  /*0130*/  LDC.64 R2, c[0x0][0x888] ;  /* 0x00022200ff027b82 */ /* 0x000e640000000a00 */
[----:B-1----:R1:W5:Y:S01]  /*0140*/  LDG.E R35, desc[UR46][R2.64] ;  /* 0x0000002e02237981 */ /* 0x002362000c1e1900 */
[----:B------:R-:W-:Y:S01]  /*0150*/  HFMA2 R59, -RZ, RZ, 0, 5.9604644775390625e-08 ;  /* 0x00000001ff3b7431 */ /* 0x000fe200000001ff */
[----:B------:R-:W-:Y:S05]  /*0160*/  BRA `(.L_x_0) ;  /* 0x00000000000c7947 */ /* 0x000fea0003800000 */
.L_x_1:
[----:B------:R-:W1:Y:S01]  /*0170*/  LDCU UR8, c[0x0][0x880] ;  /* 0x00011000ff0877ac */ /* 0x000e620008000800 */
[----:B------:R-:W-:Y:S01]  /*0180*/  HFMA2 R59, -RZ, RZ, 0, 5.9604644775390625e-08 ;  /* 0x00000001ff3b7431 */ /* 0x000fe200000001ff */
[----:B-1----:R-:W-:-:S07]  /*0190*/  MOV R35, UR8 ;  /* 0x0000000800237c02 */ /* 0x002fce0008000f00 */
.L_x_0:
[----:B------:R-:W2:Y:S02]  /*01a0*/  LDCU.64 UR8, c[0x0][0x8b0] ;  /* 0x00011600ff0877ac */ /* 0x000ea40008000a00 */
[----:B--2---:R-:W-:-:S04]  /*01b0*/  UISETP.NE.U32.AND UP0, UPT, UR8, URZ, UPT ;  /* 0x000000ff0800728c */ /* 0x004fc8000bf05070 */
[----:B------:R-:W-:-:S09]  /*01c0*/  UISETP.NE.AND.EX UP0, UPT, UR9, URZ, UPT, UP0 ;  /* 0x000000ff0900728c */ /* 0x000fd2000bf05300 */
[----:B------:R-:W-:Y:S05]  /*01d0*/  BRA.U UP0, `(.L_x_2) ;  /* 0x0000000100247547 */ /* 0x000fea000b800000 */
[----:B------:R-:W2:Y:S02]  /*01e0*/  LDCU.64 UR8, c[0x0][0x8a8] ;  /* 0x00011500ff0877ac */ /* 0x000ea40008000a00 */
[----:B--2---:R-:W-:-:S04]  /*01f0*/  UISETP.NE.U32.AND UP0, UPT, UR8, URZ, UPT ;  /* 0x000000ff0800728c */ /* 0x004fc8000bf05070 */
[----:B------:R-:W-:-:S09]  /*0200*/  UISETP.NE.AND.EX UP0, UPT, UR9, URZ, UPT, UP0 ;  /* 0x000000ff0900728c */ /* 0x000fd2000bf05300 */
[----:B------:R-:W-:Y:S05]  /*0210*/  BRA.U !UP0, `(.L_x_3) ;  /* 0x00000001080c7547 */ /* 0x000fea000b800000 */
[----:B------:R-:W2:Y:S02]  /*0220*/  LDC.64 R32, c[0x0][0x8a8] ;  /* 0x00022a00ff207b82 */ /* 0x000ea40000000a00 */
[----:B--2---:R2:W5:Y:S01]  /*0230*/  LDG.E R32, desc[UR46][R32.64] ;  /* 0x0000002e20207981 */ /* 0x004562000c1e1900 */
[----:B------:R-:W-:Y:S05]  /*0240*/  BRA `(.L_x_2) ;  /* 0x0000000000087947 */ /* 0x000fea0003800000 */
.L_x_3:
[----:B------:R-:W2:Y:S02]  /*0250*/  LDCU UR8, c[0x0][0x8a0] ;  /* 0x00011400ff0877ac */ /* 0x000ea40008000800 */
[----:B--2---:R-:W-:Y:S02]  /*0260*/  MOV R32, UR8 ;  /* 0x0000000800207c02 */ /* 0x004fe40008000f00 */
.L_x_2:
[----:B------:R-:W-:Y:S01]  /*0270*/  IMAD.U32 R0, RZ, RZ, UR10 ;  /* 0x0000000aff007e24 */ /* 0x000fe2000f8e00ff */
[----:B------:R-:W-:Y:S04]  /*0280*/  BSSY.RECONVERGENT B0, `(.L_x_4) ;  /* 0x000000c000007945 */ /* 0x000fe80003800200 */
[C---:B------:R-:W-:Y:S02]  /*0290*/  ISETP.NE.OR P2, PT, R0.reuse, 0x1, !P1 ;  /* 0x000000010000780c */ /* 0x040fe40004f45670 */
[----:B------:R-:W-:-:S11]  /*02a0*/  ISETP.NE.OR P0, PT, R0, 0x3, !P1 ;  /* 0x000000030000780c */ /* 0x000fd60004f05670 */
[----:B------:R-:W-:Y:S05]  /*02b0*/  @P2 BRA `(.L_x_5) ;  /* 0x0000000000202947 */ /* 0x000fea0003800000 */
[----:B------:R-:W3:Y:S02]  /*02c0*/  LDCU.64 UR8, c[0x0][0x348] ;  /* 0x00006900ff0877ac */ /* 0x000ee40008000a00 */
[----:B---3--:R-:W-:Y:S02]  /*02d0*/  UIADD3 UR12, UP1, UPT, UR8, 0x80, URZ ;  /* 0x00000080080c7890 */ /* 0x008fe4000ff3e0ff */
[----:B------:R-:W-:Y:S02]  /*02e0*/  UIADD3 UR8, UP0, UPT, UR8, 0x180, URZ ;  /* 0x0000018008087890 */ /* 0x000fe4000ff1e0ff */
[----:B------:R-:W-:Y:S02]  /*02f0*/  UIADD3.X UR13, UPT, UPT, URZ, UR9, URZ, UP1, !UPT ;  /* 0x00000009ff0d7290 */ /* 0x000fe40008ffe4ff */
[----:B------:R-:W-:-:S07]  /*0300*/  UIADD3.X UR9, UPT, UPT, URZ, UR9, URZ, UP0, !UPT ;  /* 0x00000009ff097290 */ /* 0x000fce00087fe4ff */
[----:B------:R3:W-:Y:S02]  /*0310*/  UTMACCTL.PF [UR12] ;  /* 0x000000000c0079b9 */ /* 0x0007e40008040000 */
[----:B------:R3:W-:Y:S02]  /*0320*/  UTMACCTL.PF [UR8] ;  /* 0x00000000080079b9 */ /* 0x0007e40008040000 */
[----:B---3--:R-:W-:Y:S01]  /*0330*/  NOP ;  /* 0x0000000000007918 */ /* 0x008fe20000000000 */
.L_x_5:
[----:B------:R-:W-:Y:S05]  /*0340*/  BSYNC.RECONVERGENT B0 ;  /* 0x0000000000007941 */ /* 0x000fea0003800200 */
.L_x_4:
[----:B------:R-:W-:Y:S04]  /*0350*/  BSSY.RECONVERGENT B0, `(.L_x_6) ;  /* 0x000000a000007945 */ /* 0x000fe80003800200 */
        /* <DEDUP_REMOVED lines=9> */
.L_x_7:
[----:B------:R-:W-:Y:S05]  /*03f0*/  BSYNC.RECONVERGENT B0 ;  /* 0x0000000000007941 */ /* 0x000fea0003800200 */
.L_x_6:
[----:B------:R-:W3:Y:S01]  /*0400*/  LDCU.64 UR8, c[0x0][0x888] ;  /* 0x00011100ff0877ac */ /* 0x000ee20008000a00 */
[----:B------:R-:W-:Y:S02]  /*0410*/  UISETP.EQ.U32.AND UP1, UPT, UR6, URZ, UPT ;  /* 0x000000ff0600728c */ /* 0x000fe4000bf22070 */
[----:B------:R-:W-:Y:S02]  /*0420*/  UPLOP3.LUT UP5, UPT, UPT, UPT, UPT, 0x80, 0x8 ;  /* 0x000000000008789c */ /* 0x000fe40003faf070 */
[----:B---3--:R-:W-:-:S04]  /*0430*/  UISETP.NE.U32.AND UP0, UPT, UR8, URZ, UPT ;  /* 0x000000ff0800728c */ /* 0x008fc8000bf05070 */
[----:B------:R-:W-:-:S04]  /*0440*/  UISETP.NE.AND.EX UP0, UPT, UR9, URZ, UPT, UP0 ;  /* 0x000000ff0900728c */ /* 0x000fc8000bf05300 */
[----:B------:R-:W-:-:S04]  /*0450*/  UISETP.EQ.OR.EX UP2, UPT, UR7, URZ, !UP0, UP1 ;  /* 0x000000ff0700728c */ /* 0x000fc8000c742710 */
[----:B------:R-:W-:-:S05]  /*0460*/  UP2UR UR50, UPR, URZ, 0x4 ;  /* 0x00000004ff327883 */ /* 0x000fca0008000000 */
[----:B------:R-:W-:Y:S07]  /*0470*/  BRA.U !UP2, `(.L_x_8) ;  /* 0x000000010a207547 */ /* 0x000fee000b800000 */
[----:B------:R-:W-:Y:S01]  /*0480*/  UISETP.NE.U32.AND UP2, UPT, UR6, URZ, UPT ;  /* 0x000000ff0600728c */ /* 0x000fe2000bf45070 */
[----:B-----5:R-:W-:Y:S01]  /*0490*/  FSETP.NEU.AND P0, PT, R35, RZ, PT ;  /* 0x000000ff2300720b */ /* 0x020fe20003f0d000 */
[----:B------:R-:W-:Y:S02]  /*04a0*/  USEL UR6, URZ, 0xffffffff, UP0 ;  /* 0xffffffffff067887 */ /* 0x000fe40008000000 */
[----:B------:R-:W-:-:S10]  /*04b0*/  UISETP.NE.AND.EX UP2, UPT, UR7, URZ, UPT, UP2 ;  /* 0x000000ff0700728c */ /* 0x000fd4000bf45320 */
[----:B------:R-:W-:Y:S01]  /*04c0*/  VOTEU.ANY UP1, P0 ;  /* 0x0000000000ff7886 */ /* 0x000fe20000020100 */
[----:B------:R-:W-:-:S04]  /*04d0*/  @!UP2 USEL UR6, URZ, 0xffffffff, UP1 ;  /* 0xffffffffff06a887 */ /* 0x000fc80008800000 */
[----:B------:R-:W-:-:S04]  /*04e0*/  ULOP3.LUT UR6, UR6, 0x1, URZ, 0xc0, !UPT ;  /* 0x0000000106067892 */ /* 0x000fc8000f8ec0ff */
[----:B------:R-:W-:-:S11]  /*04f0*/  UISETP.NE.U32.AND UP5, UPT, UR6, 0x1, UPT ;  /* 0x000000010600788c */ /* 0x000fd6000bfa5070 */
.L_x_8:
[----:B------:R-:W3:Y:S01]  /*0500*/  SHFL.IDX PT, R0, R66, RZ, 0x1f ;  /* 0x00001fff42007589 */ /* 0x000ee200000e0000 */
[----:B------:R-:W-:-:S04]  /*0510*/  UISETP.NE.AND UP1, UPT, UR10, 0x2, UPT ;  /* 0x000000020a00788c */ /* 0x000fc8000bf25270 */
[----:B------:R-:W-:Y:S02]  /*0520*/  UISETP.EQ.AND UP2, UPT, UR5, URZ, !UP1 ;  /* 0x000000ff0500728c */ /* 0x000fe4000cf42270 */
[----:B------:R-:W-:-:S04]  /*0530*/  USEL UR6, URZ, 0x1, UP1 ;  /* 0x00000001ff067887 */ /* 0x000fc80008800000 */
[----:B------:R-:W-:Y:S02]  /*0540*/  PLOP3.LUT P5, PT, P1, PT, UP2, 0x80, 0x8 ;  /* 0x000000000008781c */ /* 0x000fe40000faf028 */
[----:B---3--:R-:W-:-:S13]  /*0550*/  ISETP.NE.AND P0, PT, R0, RZ, PT ;  /* 0x000000ff0000720c */ /* 0x008fda0003f05270 */
[----:B------:R-:W-:Y:S05]  /*0560*/  @P0 BRA `(.L_x_9) ;  /* 0x0000000000440947 */ /* 0x000fea0003800000 */
[----:B------:R-:W-:Y:S01]  /*0570*/  UMOV UR8, 0x400 ;  /* 0x0000040000087882 */ /* 0x000fe20000000000 */
[----:B------:R-:W-:Y:S01]  /*0580*/  UMOV UR7, 0x1 ;  /* 0x0000000100077882 */ /* 0x000fe20000000000 */
[----:B------:R-:W-:Y:S02]  /*0590*/  ULEA UR8, UR37, UR8, 0x18 ;  /* 0x0000000825087291 */ /* 0x000fe4000f8ec0ff */
[----:B------:R-:W-:-:S04]  /*05a0*/  UIADD3 UR12, UPT, UPT, -UR7, 0x100000, URZ ;  /* 0x00100000070c7890 */ /* 0x000fc8000fffe1ff */
[----:B------:R-:W-:Y:S02]  /*05b0*/  USHF.L.U32 UR13, UR12, 0xb, URZ ;  /* 0x0000000b0c0d7899 */ /* 0x000fe400080006ff */
[----:B------:R-:W-:Y:S01]  /*05c0*/  USHF.L.U32 UR12, UR12, 0x1, URZ ;  /* 0x000000010c0c7899 */ /* 0x000fe200080006ff */
[----:B------:R-:W-:Y:S01]  /*05d0*/  ELECT P0, URZ, PT ;  /* 0x0000000000ff782f */ /* 0x000fe20003800000 */
[----:B------:R-:W3:Y:S10]  /*05e0*/  FENCE.VIEW.ASYNC.S ;  /* 0x00000000000073c6 */ /* 0x000ef40000000000 */
[----:B---3--:R3:W4:Y:S01]  /*05f0*/  SYNCS.EXCH.64 URZ, [UR8], UR12 ;  /* 0x0000000c08ff75b2 */ /* 0x0087220008000100 */
[----:B------:R3:W1:Y:S01]  /*0600*/  SYNCS.EXCH.64 URZ, [UR8+0x20], UR12 ;  /* 0x0000200c08ff75b2 */ /* 0x0006620008000100 */
[----:B------:R3:W1:Y:S01]  /*0610*/  SYNCS.EXCH.64 URZ, [UR8+0x8], UR12 ;  /* 0x0000080c08ff75b2 */ /* 0x0006620008000100 */
[----:B------:R3:W1:Y:S01]  /*0620*/  SYNCS.EXCH.64 URZ, [UR8+0x28], UR12 ;  /* 0x0000280c08ff75b2 */ /* 0x0006620008000100 */
[----:B------:R3:W1:Y:S01]  /*0630*/  SYNCS.EXCH.64 URZ, [UR8+0x10], UR12 ;  /* 0x0000100c08ff75b2 */ /* 0x0006620008000100 */
[----:B------:R3:W1:Y:S01]  /*0640*/  SYNCS.EXCH.64 URZ, [UR8+0x30], UR12 ;  /* 0x0000300c08ff75b2 */ /* 0x0006620008000100 */
[----:B------:R3:W1:Y:S01]  /*0650*/  SYNCS.EXCH.64 URZ, [UR8+0x18], UR12 ;  /* 0x0000180c08ff75b2 */ /* 0x0006620008000100 */
[----:B------:R3:W1:Y:S01]  /*0660*/  SYNCS.EXCH.64 URZ, [UR8+0x38], UR12 ;  /* 0x0000380c08ff75b2 */ /* 0x0006620008000100 */
[----:B------:R-:W-:Y:S01]  /*0670*/  NOP ;  /* 0x0000000000007918 */ /* 0x000fe20000000000 */
.L_x_9:
[----:B------:R-:W2:Y:S01]  /*0680*/  SHFL.IDX PT, R0, R66, RZ, 0x1f ;  /* 0x00001fff42007589 */ /* 0x000ea200000e0000 */
[----:B------:R-:W-:Y:S01]  /*0690*/  NOP ;  /* 0x0000000000007918 */ /* 0x000fe20000000000 */
[----:B--2---:R-:W-:-:S13]  /*06a0*/  ISETP.NE.AND P0, PT, R0, 0x1, PT ;  /* 0x000000010000780c */ /* 0x004fda0003f05270 */
[----:B------:R-:W-:Y:S05]  /*06b0*/  @P0 BRA `(.L_x_10) ;  /* 0x0000000000540947 */ /* 0x000fea0003800000 */
[----:B------:R-:W-:Y:S01]  /*06c0*/  UMOV UR9, 0x400 ;  /* 0x0000040000097882 */ /* 0x000fe20000000000 */
[----:B---3--:R-:W-:Y:S01]  /*06d0*/  UMOV UR8, 0x20 ;  /* 0x0000002000087882 */ /* 0x008fe20000000000 */
[----:B------:R-:W-:Y:S01]  /*06e0*/  UMOV UR7, 0x80 ;  /* 0x0000008000077882 */ /* 0x000fe20000000000 */
[----:B------:R-:W-:Y:S02]  /*06f0*/  ULEA UR9, UR37, UR9, 0x18 ;  /* 0x0000000925097291 */ /* 0x000fe4000f8ec0ff */
[----:B------:R-:W-:-:S04]  /*0700*/  UIADD3 UR12, UPT, UPT, -UR8, 0x100000, URZ ;  /* 0x00100000080c7890 */ /* 0x000fc8000fffe1ff */
[----:B------:R-:W-:Y:S02]  /*0710*/  USHF.L.U32 UR13, UR12, 0xb, URZ ;  /* 0x0000000b0c0d7899 */ /* 0x000fe400080006ff */
[----:B------:R-:W-:Y:S02]  /*0720*/  USHF.L.U32 UR12, UR12, 0x1, URZ ;  /* 0x000000010c0c7899 */ /* 0x000fe400080006ff */
[----:B------:R-:W-:-:S04]  /*0730*/  UIADD3 UR14, UPT, UPT, -UR7, 0x100000, URZ ;  /* 0x00100000070e7890 */ /* 0x000fc8000fffe1ff */
[----:B------:R-:W-:Y:S02]  /*0740*/  USHF.L.U32 UR15, UR14, 0xb, URZ ;  /* 0x0000000b0e0f7899 */ /* 0x000fe400080006ff */
[----:B------:R-:W-:Y:S01]  /*0750*/  USHF.L.U32 UR14, UR14, 0x1, URZ ;  /* 0x000000010e0e7899 */ /* 0x000fe200080006ff */
[----:B------:R-:W-:Y:S01]  /*0760*/  ELECT P0, URZ, PT ;  /* 0x0000000000ff782f */ /* 0x000fe20003800000 */
[----:B------:R-:W2:Y:S02]  /*0770*/  FENCE.VIEW.ASYNC.S ;  /* 0x00000000000073c6 */ /* 0x000ea40000000000 */
[----:B--2---:R2:W3:Y:S08]  /*0780*/  SYNCS.EXCH.64 URZ, [UR9+0x40], UR12 ;  /* 0x0000400c09ff75b2 */ /* 0x0044f00008000100 */
        /* <DEDUP_REMOVED lines=8> */
.L_x_10:
[----:B------:R-:W4:Y:S01]  /*0810*/  SHFL.IDX PT, R0, R66, RZ, 0x1f ;  /* 0x00001fff42007589 */ /* 0x000f2200000e0000 */
[----:B------:R-:W-:Y:S01]  /*0820*/  NOP ;  /* 0x0000000000007918 */ /* 0x000fe20000000000 */
[----:B----4-:R-:W-:-:S13]  /*0830*/  ISETP.NE.AND P0, PT, R0, 0x3, PT ;  /* 0x000000030000780c */ /* 0x010fda0003f05270 */
[----:B------:R-:W-:Y:S05]  /*0840*/  @P0 BRA `(.L_x_11) ;  /* 0x00000000002c0947 */ /* 0x000fea0003800000 */
[----:B---3--:R-:W-:Y:S01]  /*0850*/  UMOV UR8, 0x400 ;  /* 0x0000040000087882 */ /* 0x008fe20000000000 */
[----:B------:R-:W-:Y:S01]  /*0860*/  UMOV UR7, 0x20 ;  /* 0x0000002000077882 */ /* 0x000fe20000000000 */
[----:B------:R-:W-:Y:S02]  /*0870*/  ULEA UR8, UR37, UR8, 0x18 ;  /* 0x0000000825087291 */ /* 0x000fe4000f8ec0ff */
[----:B--2---:R-:W-:-:S04]  /*0880*/  UIADD3 UR12, UPT, UPT, -UR7, 0x100000, URZ ;  /* 0x00100000070c7890 */ /* 0x004fc8000fffe1ff */
[----:B------:R-:W-:Y:S02]  /*0890*/  USHF.L.U32 UR13, UR12, 0xb, URZ ;  /* 0x0000000b0c0d7899 */ /* 0x000fe400080006ff */
[----:B------:R-:W-:Y:S01]  /*08a0*/  USHF.L.U32 UR12, UR12, 0x1, URZ ;  /* 0x000000010c0c7899 */ /* 0x000fe200080006ff */
[----:B------:R-:W-:Y:S01]  /*08b0*/  ELECT P0, URZ, PT ;  /* 0x0000000000ff782f */ /* 0x000fe20003800000 */
[----:B------:R-:W2:Y:S10]  /*08c0*/  FENCE.VIEW.ASYNC.S ;  /* 0x00000000000073c6 */ /* 0x000eb40000000000 */
[----:B--2---:R4:W2:Y:S01]  /*08d0*/  SYNCS.EXCH.64 URZ, [UR8+0x80], UR12 ;  /* 0x0000800c08ff75b2 */ /* 0x0048a20008000100 */
[----:B------:R4:W3:Y:S02]  /*08e0*/  SYNCS.EXCH.64 URZ, [UR8+0x88], UR12 ;  /* 0x0000880c08ff75b2 */ /* 0x0008e40008000100 */
[----:B----4-:R-:W-:Y:S01]  /*08f0*/  NOP ;  /* 0x0000000000007918 */ /* 0x010fe20000000000 */
.L_x_11:
[----:B------:R-:W4:Y:S01]  /*0900*/  SHFL.IDX PT, R0, R66, RZ, 0x1f ;  /* 0x00001fff42007589 */ /* 0x000f2200000e0000 */
[----:B------:R-:W-:Y:S01]  /*0910*/  NOP ;  /* 0x0000000000007918 */ /* 0x000fe20000000000 */
[----:B----4-:R-:W-:-:S13]  /*0920*/  ISETP.NE.AND P0, PT, R0, 0x4, PT ;  /* 0x000000040000780c */ /* 0x010fda0003f05270 */
[----:B------:R-:W-:Y:S05]  /*0930*/  @P0 BRA `(.L_x_12) ;  /* 0x0000000000480947 */ /* 0x000fea0003800000 */
[----:B--2---:R-:W-:Y:S01]  /*0940*/  UMOV UR9, 0x1e0 ;  /* 0x000001e000097882 */ /* 0x004fe20000000000 */
[----:B---3--:R-:W-:Y:S01]  /*0950*/  UMOV UR8, 0x400 ;  /* 0x0000040000087882 */ /* 0x008fe20000000000 */
[----:B------:R-:W-:Y:S01]  /*0960*/  USEL UR9, UR9, 0x1a0, UP5 ;  /* 0x000001a009097887 */ /* 0x000fe2000a800000 */
        /* <DEDUP_REMOVED lines=10> */
[----:B--2---:R4:W2:Y:S08]  /*0a10*/  SYNCS.EXCH.64 URZ, [UR8+0x90], UR12 ;  /* 0x0000900c08ff75b2 */ /* 0x0048b00008000100 */
[----:B------:R4:W3:Y:S01]  /*0a20*/  SYNCS.EXCH.64 URZ, [UR8+0xa0], UR14 ;  /* 0x0000a00e08ff75b2 */ /* 0x0008e20008000100 */
[----:B------:R4:W1:Y:S01]  /*0a30*/  SYNCS.EXCH.64 URZ, [UR8+0x98], UR12 ;  /* 0x0000980c08ff75b2 */ /* 0x0008620008000100 */
[----:B------:R4:W1:Y:S02]  /*0a40*/  SYNCS.EXCH.64 URZ, [UR8+0xa8], UR14 ;  /* 0x0000a80e08ff75b2 */ /* 0x0008640008000100 */
[----:B----4-:R-:W-:Y:S01]  /*0a50*/  NOP ;  /* 0x0000000000007918 */ /* 0x010fe20000000000 */
.L_x_12:
[----:B------:R-:W4:Y:S01]  /*0a60*/  SHFL.IDX PT, R0, R66, RZ, 0x1f ;  /* 0x00001fff42007589 */ /* 0x000f2200000e0000 */
[----:B------:R-:W-:Y:S01]  /*0a70*/  NOP ;  /* 0x0000000000007918 */ /* 0x000fe20000000000 */
[----:B----4-:R-:W-:-:S13]  /*0a80*/  ISETP.NE.AND P0, PT, R0, 0x5, PT ;  /* 0x000000050000780c */ /* 0x010fda0003f05270 */
[----:B------:R-:W-:Y:S05]  /*0a90*/  @P0 BRA `(.L_x_13) ;  /* 0x0000000000540947 */ /* 0x000fea0003800000 */
[----:B--2---:R-:W-:Y:S01]  /*0aa0*/  UMOV UR9, 0x400 ;  /* 0x0000040000097882 */ /* 0x004fe20000000000 */
        /* <DEDUP_REMOVED lines=14> */
[----:B------:R4:W1:Y:S01]  /*0b90*/  SYNCS.EXCH.64 URZ, [UR9+0xd8], UR14 ;  /* 0x0000d80e09ff75b2 */ /* 0x0008620008000100 */
[----:B------:R4:W1:Y:S01]  /*0ba0*/  SYNCS.EXCH.64 URZ, [UR9+0xc0], UR12 ;  /* 0x0000c00c09ff75b2 */ /* 0x0008620008000100 */
[----:B------:R4:W1:Y:S01]  /*0bb0*/  SYNCS.EXCH.64 URZ, [UR9+0xe0], UR14 ;  /* 0x0000e00e09ff75b2 */ /* 0x0008620008000100 */
[----:B------:R4:W1:Y:S01]  /*0bc0*/  SYNCS.EXCH.64 URZ, [UR9+0xc8], UR12 ;  /* 0x0000c80c09ff75b2 */ /* 0x0008620008000100 */
[----:B------:R4:W1:Y:S02]  /*0bd0*/  SYNCS.EXCH.64 URZ, [UR9+0xe8], UR14 ;  /* 0x0000e80e09ff75b2 */ /* 0x0008640008000100 */
[----:B----4-:R-:W-:Y:S01]  /*0be0*/  NOP ;  /* 0x0000000000007918 */ /* 0x010fe20000000000 */
.L_x_13:
[----:B------:R-:W4:Y:S01]  /*0bf0*/  SHFL.IDX PT, R0, R66, RZ, 0x1f ;  /* 0x00001fff42007589 */ /* 0x000f2200000e0000 */
[----:B------:R-:W-:Y:S01]  /*0c00*/  ISETP.NE.OR P1, PT, RZ, UR10, !P1 ;  /* 0x0000000aff007c0c */ /* 0x000fe2000cf25670 */
        /* <DEDUP_REMOVED lines=12> */
[----:B------:R4:W3:Y:S01]  /*0cd0*/  SYNCS.EXCH.64 URZ, [UR8+0x100], UR12 ;  /* 0x0001000c08ff75b2 */ /* 0x0008e20008000100 */
[----:B------:R4:W1:Y:S01]  /*0ce0*/  SYNCS.EXCH.64 URZ, [UR8+0xf8], UR12 ;  /* 0x0000f80c08ff75b2 */ /* 0x0008620008000100 */
[----:B------:R4:W1:Y:S02]  /*0cf0*/  SYNCS.EXCH.64 URZ, [UR8+0x108], UR12 ;  /* 0x0001080c08ff75b2 */ /* 0x0008640008000100 */
[----:B----4-:R-:W-:Y:S01]  /*0d00*/  NOP ;  /* 0x0000000000007918 */ /* 0x010fe20000000000 */
.L_x_14:
[----:B------:R-:W-:Y:S01]  /*0d10*/  VOTEU.ALL UP1, P1 ;  /* 0x0000000000ff7886 */ /* 0x000fe20000820000 */
[----:B---3--:R-:W3:Y:S01]  /*0d20*/  LDCU UR8, c[0x0][0x36c] ;  /* 0x00006d80ff0877ac */ /* 0x008ee20008000800 */
[----:B------:R-:W-:Y:S01]  /*0d30*/  NOP ;  /* 0x0000000000007918 */ /* 0x000fe20000000000 */
[----:B------:R-:W-:Y:S01]  /*0d40*/  LOP3.LUT R10, R72, 0x1f, RZ, 0xc0, !PT ;  /* 0x0000001f480a7812 */ /* 0x000fe200078ec0ff */
[----:B--2---:R-:W-:Y:S01]  /*0d50*/  UMOV UR12, 0x20 ;  /* 0x00000020000c7882 */ /* 0x004fe20000000000 */
[----:B------:R-:W-:Y:S01]  /*0d60*/  @!UP1 UMOV UR7, 0x400 ;  /* 0x0000040000079882 */ /* 0x000fe20000000000 */
[----:B------:R-:W-:-:S04]  /*0d70*/  @!UP1 UIADD3 UR12, UPT, UPT, -UR12, 0x100000, URZ ;  /* 0x001000000c0c9890 */ /* 0x000fc8000fffe1ff */
[----:B------:R-:W-:Y:S02]  /*0d80*/  @!UP1 USHF.L.U32 UR13, UR12, 0xb, URZ ;  /* 0x0000000b0c0d9899 */ /* 0x000fe400080006ff */
[----:B------:R-:W-:Y:S02]  /*0d90*/  @!UP1 USHF.L.U32 UR12, UR12, 0x1, URZ ;  /* 0x000000010c0c9899 */ /* 0x000fe400080006ff */
[----:B------:R-:W-:Y:S01]  /*0da0*/  @!UP1 ULEA UR7, UR37, UR7, 0x18 ;  /* 0x0000000725079291 */ /* 0x000fe2000f8ec0ff */
[----:B------:R-:W-:Y:S01]  /*0db0*/  VOTEU.ALL UP1, P1 ;  /* 0x0000000000ff7886 */ /* 0x000fe20000820000 */
[----:B------:R-:W-:Y:S01]  /*0dc0*/  UISETP.NE.AND UP4, UPT, UR10, URZ, UPT ;  /* 0x000000ff0a00728c */ /* 0x000fe2000bf85270 */
[----:B------:R-:W2:Y:S09]  /*0dd0*/  FENCE.VIEW.ASYNC.S ;  /* 0x00000000000073c6 */ /* 0x000eb20000000000 */
[----:B--2---:R2:W4:Y:S01]  /*0de0*/  @!UP1 SYNCS.EXCH.64 URZ, [UR7+0x110], UR12 ;  /* 0x0001100c07ff95b2 */ /* 0x0045220008000100 */
[----:B---3--:R-:W-:-:S09]  /*0df0*/  UISETP.EQ.U32.AND UP1, UPT, UR8, 0x1, UPT ;  /* 0x000000010800788c */ /* 0x008fd2000bf22070 */
[----:B------:R-:W-:Y:S05]  /*0e00*/  BRA.U !UP1, `(.L_x_15) ;  /* 0x0000000109087547 */ /* 0x000fea000b800000 */
[----:B-1--4-:R-:W-:Y:S01]  /*0e10*/  UCGABAR_ARV ;  /* 0x00000000000079c7 */ /* 0x012fe20008000000 */
[----:B------:R-:W-:Y:S05]  /*0e20*/  BRA `(.L_x_16) ;  /* 0x0000000000047947 */ /* 0x000fea0003800000 */
.L_x_15:
[----:B-1--4-:R-:W-:Y:S01]  /*0e30*/  NOP ;  /* 0x0000000000007918 */ /* 0x012fe20000000000 */
.L_x_16:
[----:B------:R-:W1:Y:S01]  /*0e40*/  S2R R11, SR_CTAID.X ;  /* 0x00000000000b7919 */ /* 0x000e620000002500 */
[----:B------:R-:W-:-:S05]  /*0e50*/  CS2R.32 R60, SR_CgaSize ;  /* 0x00000000003c7805 */ /* 0x000fca0000008a00 */
[----:B------:R-:W-:-:S05]  /*0e60*/  IMAD R60, R60, -0xa0, RZ ;  /* 0xffffff603c3c7824 */ /* 0x000fca00078e02ff */
[----:B------:R-:W-:-:S14]  /*0e70*/  R2UR UR8, R60 ;  /* 0x000000003c0872ca */ /* 0x000fdc00000e0000 */
[----:B------:R-:W3:Y:S01]  /*0e80*/  LDCU UR8, c[0x0][UR8+0x2b0] ;  /* 0x00005600080877ac */ /* 0x000ee20008000800 */
[----:B------:R-:W-:-:S05]  /*0e90*/  CS2R.32 R0, SR_CgaSize ;  /* 0x0000000000007805 */ /* 0x000fca0000008a00 */
[----:B------:R-:W-:-:S06]  /*0ea0*/  IMAD R0, R0, -0xa0, RZ ;  /* 0xffffff6000007824 */ /* 0x000fcc00078e02ff */
[----:B------:R-:W4:Y:S01]  /*0eb0*/  LDC R0, c[0x0][R0+0x2a0] ;  /* 0x0000a80000007b82 */ /* 0x000f220000000800 */
[----:B------:R-:W-:Y:S01]  /*0ec0*/  PRMT R8, RZ, 0x7610, R8 ;  /* 0x00007610ff087816 */ /* 0x000fe20000000008 */
[----:B------:R-:W3:Y:S01]  /*0ed0*/  S2R R20, SR_CTAID.Y ;  /* 0x0000000000147919 */ /* 0x000ee20000002600 */
[----:B------:R-:W-:-:S05]  /*0ee0*/  CS2R.32 R60, SR_CgaSize ;  /* 0x00000000003c7805 */ /* 0x000fca0000008a00 */
[----:B------:R-:W-:-:S05]  /*0ef0*/  IMAD R60, R60, -0xa0, RZ ;  /* 0xffffff603c3c7824 */ /* 0x000fca00078e02ff */
[----:B--2---:R-:W-:-:S14]  /*0f00*/  R2UR UR7, R60 ;  /* 0x000000003c0772ca */ /* 0x004fdc00000e0000 */
[----:B------:R-:W2:Y:S01]  /*0f10*/  LDCU UR7, c[0x0][UR7+0x2b4] ;  /* 0x00005680070777ac */ /* 0x000ea20008000800 */
[----:B------:R-:W-:Y:S01]  /*0f20*/  UISETP.NE.AND UP2, UPT, UR10, 0x2, UPT ;  /* 0x000000020a00788c */ /* 0x000fe2000bf45270 */
[----:B------:R-:W3:Y:S01]  /*0f30*/  LDC R9, c[0x0][0xb24] ;  /* 0x0002c900ff097b82 */ /* 0x000ee20000000800 */
[----:B------:R-:W-:-:S05]  /*0f40*/  CS2R.32 R58, SR_CgaSize ;  /* 0x00000000003a7805 */ /* 0x000fca0000008a00 */
[----:B------:R-:W-:-:S06]  /*0f50*/  IMAD R58, R58, -0xa0, RZ ;  /* 0xffffff603a3a7824 */ /* 0x000fcc00078e02ff */
[----:B------:R-:W4:Y:S08]  /*0f60*/  LDC R58, c[0x0][R58+0x2a4] ;  /* 0x0000a9003a3a7b82 */ /* 0x000f300000000800 */
[----:B------:R-:W4:Y:S01]  /*0f70*/  LDC R26, c[0x0][0xb24] ;  /* 0x0002c900ff1a7b82 */ /* 0x000f220000000800 */
[----:B-1----:R-:W-:Y:S01]  /*0f80*/  I2FP.F32.U32 R4, R11 ;  /* 0x0000000b00047245 */ /* 0x002fe20000201000 */
[----:B------:R-:W-:-:S06]  /*0f90*/  IMAD.MOV.U32 R21, RZ, RZ, R11 ;  /* 0x000000ffff157224 */ /* 0x000fcc00078e000b */
[----:B------:R-:W1:Y:S01]  /*0fa0*/  S2UR UR36, SR_CTAID.Z ;  /* 0x00000000002479c3 */ /* 0x000e620000002700 */
[----:B---3--:R-:W-:Y:S02]  /*0fb0*/  ISETP.GE.AND P0, PT, R9, 0x1, PT ;  /* 0x000000010900780c */ /* 0x008fe40003f06270 */
[----:B------:R-:W-:Y:S01]  /*0fc0*/  I2FP.F32.U32 R2, R20 ;  /* 0x0000001400027245 */ /* 0x000fe20000201000 */
[----:B------:R-:W-:-:S04]  /*0fd0*/  FMUL R4, R4, UR8 ;  /* 0x0000000804047c20 */ /* 0x000fc80008400000 */
[----:B--2---:R-:W-:Y:S01]  /*0fe0*/  FMUL R2, R2, UR7 ;  /* 0x0000000702027c20 */ /* 0x004fe20008400000 */
[----:B------:R-:W2:Y:S01]  /*0ff0*/  F2I.U32.TRUNC.NTZ R60, R4 ;  /* 0x00000004003c7305 */ /* 0x000ea2000020f000 */
[----:B------:R-:W3:Y:S07]  /*1000*/  LDCU UR7, c[0x0][0xb30] ;  /* 0x00016600ff0777ac */ /* 0x000eee0008000800 */
[----:B------:R-:W1:Y:S01]  /*1010*/  F2I.U32.TRUNC.NTZ R3, R2 ;  /* 0x0000000200037305 */ /* 0x000e62000020f000 */
[----:B--2---:R-:W-:-:S04]  /*1020*/  IMAD.MOV R60, RZ, RZ, -R60 ;  /* 0x000000ffff3c7224 */ /* 0x004fc800078e0a3c */
[----:B----4-:R-:W-:Y:S01]  /*1030*/  IMAD R60, R0, R60, R11 ;  /* 0x0000003c003c7224 */ /* 0x010fe200078e020b */
[----:B------:R-:W-:Y:S01]  /*1040*/  PRMT R0, RZ, 0x7610, R0 ;  /* 0x00007610ff007816 */ /* 0x000fe20000000000 */
[----:B---3--:R-:W-:Y:S01]  /*1050*/  UISETP.NE.AND UP3, UPT, UR7, 0x1, UPT ;  /* 0x000000010700788c */ /* 0x008fe2000bf65270 */
[----:B-1----:R-:W-:-:S05]  /*1060*/  IADD3 R3, PT, PT, -R3, RZ, RZ ;  /* 0x000000ff03037210 */ /* 0x002fca0007ffe1ff */
[----:B------:R-:W-:Y:S01]  /*1070*/  IMAD R58, R58, R3, R20 ;  /* 0x000000033a3a7224 */ /* 0x000fe200078e0214 */
[----:B------:R-:W-:Y:S06]  /*1080*/  BRA.U UP4, `(.L_x_17) ;  /* 0x0000000104247547 */ /* 0x000fec000b800000 */
[----:B------:R-:W-:Y:S01]  /*1090*/  ISETP.NE.AND P1, PT, R58, RZ, PT ;  /* 0x000000ff3a00720c */ /* 0x000fe20003f25270 */
[----:B------:R-:W-:Y:S01]  /*10a0*/  IMAD.MOV.U32 R0, RZ, RZ, 0x3 ;  /* 0x00000003ff007424 */ /* 0x000fe200078e00ff */
[C---:B------:R-:W-:Y:S02]  /*10b0*/  LOP3.LUT R3, R60.reuse, 0xfffffffe, RZ, 0xc0, !PT ;  /* 0xfffffffe3c037812 */ /* 0x040fe400078ec0ff */
[----:B------:R-:W-:Y:S02]  /*10c0*/  ISETP.LT.U32.OR P1, PT, R60, 0x2, !P1 ;  /* 0x000000023c00780c */ /* 0x000fe40004f21470 */
[----:B------:R-:W-:Y:S02]  /*10d0*/  SHF.L.U32 R0, R0, R3, RZ ;  /* 0x0000000300007219 */ /* 0x000fe400000006ff */
[----:B------:R-:W-:Y:S02]  /*10e0*/  SEL R5, RZ, 0x1, !P1 ;  /* 0x00000001ff057807 */ /* 0x000fe40004800000 */
[----:B------:R-:W-:-:S05]  /*10f0*/  SEL R2, RZ, 0x2, !P1 ;  /* 0x00000002ff027807 */ /* 0x000fca0004800000 */
[----:B------:R-:W-:-:S05]  /*1100*/  IMAD.IADD R2, R5, 0x1, R2 ;  /* 0x0000000105027824 */ /* 0x000fca00078e0202 */
[----:B------:R-:W-:Y:S02]  /*1110*/  PRMT R8, R2, 0x7610, R8 ;  /* 0x0000761002087816 */ /* 0x000fe40000000008 */
.L_x_17:
[----:B------:R-:W-:Y:S05]  /*1120*/  @!P0 BRA `(.L_x_18) ;  /* 0x0000000000b88947 */ /* 0x000fea0003800000 */
[----:B------:R-:W1:Y:S01]  /*1130*/  LDC.64 R4, c[0x0][0xb18] ;  /* 0x0002c600ff047b82 */ /* 0x000e620000000a00 */
[----:B------:R-:W-:-:S07]  /*1140*/  ISETP.NE.AND P0, PT, R9, 0x1, PT ;  /* 0x000000010900780c */ /* 0x000fce0003f05270 */
[----:B------:R-:W2:Y:S08]  /*1150*/  LDC R14, c[0x0][0xb0c] ;  /* 0x0002c300ff0e7b82 */ /* 0x000eb00000000800 */
[----:B------:R-:W3:Y:S08]  /*1160*/  LDC R13, c[0x0][0x370] ;  /* 0x0000dc00ff0d7b82 */ /* 0x000ef00000000800 */
[----:B------:R-:W4:Y:S01]  /*1170*/  LDC R16, c[0x0][0x374] ;  /* 0x0000dd00ff107b82 */ /* 0x000f220000000800 */
[----:B-1----:R-:W-:-:S07]  /*1180*/  ISETP.NE.AND P1, PT, R4, 0x1, PT ;  /* 0x000000010400780c */ /* 0x002fce0003f25270 */
[----:B------:R-:W3:Y:S01]  /*1190*/  LDC.64 R6, c[0x0][0xb10] ;  /* 0x0002c400ff067b82 */ /* 0x000ee20000000a00 */
[----:B--2---:R-:W-:-:S07]  /*11a0*/  ISETP.NE.AND P2, PT, R14, 0x1, PT ;  /* 0x000000010e00780c */ /* 0x004fce0003f45270 */
[----:B------:R-:W1:Y:S08]  /*11b0*/  LDC R12, c[0x0][0xb20] ;  /* 0x0002c800ff0c7b82 */ /* 0x000e700000000800 */
[----:B------:R-:W2:Y:S01]  /*11c0*/  LDC.64 R2, c[0x0][0xb28] ;  /* 0x0002ca00ff027b82 */ /* 0x000ea20000000a00 */
[----:B----4-:R-:W-:-:S04]  /*11d0*/  IMAD.HI.U32 R15, R16, R5, RZ ;  /* 0x00000005100f7227 */ /* 0x010fc800078e00ff */
[----:B------:R-:W-:-:S04]  /*11e0*/  IMAD.HI.U32 R5, R20, R5, RZ ;  /* 0x0000000514057227 */ /* 0x000fc800078e00ff */
[----:B---3--:R-:W-:-:S04]  /*11f0*/  IMAD.HI.U32 R18, R13, R6, RZ ;  /* 0x000000060d127227 */ /* 0x008fc800078e00ff */
[C---:B------:R-:W-:Y:S01]  /*1200*/  IMAD.HI.U32 R22, R11.reuse, R6, RZ ;  /* 0x000000060b167227 */ /* 0x040fe200078e00ff */
[-C--:B------:R-:W-:Y:S02]  /*1210*/  @P2 SHF.R.U32.HI R13, RZ, R7.reuse, R18 ;  /* 0x00000007ff0d2219 */ /* 0x080fe40000011612 */
[-C--:B-1----:R-:W-:Y:S02]  /*1220*/  @P1 SHF.R.U32.HI R16, RZ, R12.reuse, R15 ;  /* 0x0000000cff101219 */ /* 0x082fe4000001160f */
[----:B------:R-:W-:Y:S02]  /*1230*/  SHF.R.U32.HI R5, RZ, R12, R5 ;  /* 0x0000000cff057219 */ /* 0x000fe40000011605 */
[----:B------:R-:W-:Y:S02]  /*1240*/  SHF.R.U32.HI R22, RZ, R7, R22 ;  /* 0x00000007ff167219 */ /* 0x000fe40000011616 */
[----:B------:R-:W-:Y:S01]  /*1250*/  SEL R5, R20, R5, !P1 ;  /* 0x0000000514057207 */ /* 0x000fe20004800000 */
[----:B--2---:R-:W-:Y:S01]  /*1260*/  IMAD.HI.U32 R18, R16, R2, RZ ;  /* 0x0000000210127227 */ /* 0x004fe200078e00ff */
[----:B------:R-:W-:-:S02]  /*1270*/  SEL R21, R11, R22, !P2 ;  /* 0x000000160b157207 */ /* 0x000fc40005000000 */
[----:B------:R-:W-:Y:S01]  /*1280*/  IADD3 R7, PT, PT, -R5, RZ, RZ ;  /* 0x000000ff05077210 */ /* 0x000fe20007ffe1ff */
[----:B------:R-:W-:Y:S01]  /*1290*/  IMAD.HI.U32 R6, R13, R2, RZ ;  /* 0x000000020d067227 */ /* 0x000fe200078e00ff */
[----:B------:R-:W-:-:S03]  /*12a0*/  @P0 SHF.R.U32.HI R16, RZ, R3, R18 ;  /* 0x00000003ff100219 */ /* 0x000fc60000011612 */
[----:B------:R-:W-:Y:S01]  /*12b0*/  IMAD R7, R4, R7, R20 ;  /* 0x0000000704077224 */ /* 0x000fe200078e0214 */
[----:B------:R-:W-:Y:S01]  /*12c0*/  @P0 SHF.R.U32.HI R13, RZ, R3, R6 ;  /* 0x00000003ff0d0219 */ /* 0x000fe20000011606 */
[----:B------:R-:W-:-:S04]  /*12d0*/  IMAD R16, R16, R9, RZ ;  /* 0x0000000910107224 */ /* 0x000fc800078e02ff */
[----:B------:R-:W-:Y:S01]  /*12e0*/  IMAD R6, R13, R9, RZ ;  /* 0x000000090d067224 */ /* 0x000fe200078e02ff */
[----:B------:R-:W-:-:S04]  /*12f0*/  ISETP.GE.AND P1, PT, R5, R16, PT ;  /* 0x000000100500720c */ /* 0x000fc80003f26270 */
[----:B------:R-:W-:Y:S01]  /*1300*/  ISETP.GE.OR P1, PT, R21, R6, P1 ;  /* 0x000000061500720c */ /* 0x000fe20000f26670 */
[----:B------:R-:W-:-:S05]  /*1310*/  IMAD.HI.U32 R6, R5, R2, RZ ;  /* 0x0000000205067227 */ /* 0x000fca00078e00ff */
[----:B------:R-:W-:-:S04]  /*1320*/  SHF.R.U32.HI R6, RZ, R3, R6 ;  /* 0x00000003ff067219 */ /* 0x000fc80000011606 */
[----:B------:R-:W-:-:S03]  /*1330*/  SEL R6, R5, R6, !P0 ;  /* 0x0000000605067207 */ /* 0x000fc60004000000 */
[----:B------:R-:W-:Y:S01]  /*1340*/  @!P1 IMAD.HI.U32 R12, R21, R2, RZ ;  /* 0x00000002150c9227 */ /* 0x000fe200078e00ff */
[----:B------:R-:W-:-:S04]  /*1350*/  IADD3 R2, PT, PT, -R6, RZ, RZ ;  /* 0x000000ff06027210 */ /* 0x000fc80007ffe1ff */
[----:B------:R-:W-:Y:S01]  /*1360*/  @!P1 SHF.R.U32.HI R12, RZ, R3, R12 ;  /* 0x00000003ff0c9219 */ /* 0x000fe2000001160c */
[----:B------:R-:W-:-:S03]  /*1370*/  IMAD R2, R9, R2, R5 ;  /* 0x0000000209027224 */ /* 0x000fc600078e0205 */
[----:B------:R-:W-:-:S05]  /*1380*/  @!P1 SEL R3, R21, R12, !P0 ;  /* 0x0000000c15039207 */ /* 0x000fca0004000000 */
[--C-:B------:R-:W-:Y:S02]  /*1390*/  @!P1 IMAD.IADD R6, R6, 0x1, -R3.reuse ;  /* 0x0000000106069824 */ /* 0x100fe400078e0a03 */
[----:B------:R-:W-:Y:S01]  /*13a0*/  @!P1 IMAD R3, R2, R13, R3 ;  /* 0x0000000d02039224 */ /* 0x000fe200078e0203 */
[----:B------:R-:W-:Y:S01]  /*13b0*/  IADD3 R2, PT, PT, -R21, RZ, RZ ;  /* 0x000000ff15027210 */ /* 0x000fe20007ffe1ff */
[----:B------:R-:W-:Y:S02]  /*13c0*/  @!P1 IMAD R5, R6, R9, R21 ;  /* 0x0000000906059224 */ /* 0x000fe400078e0215 */
[----:B------:R-:W-:Y:S02]  /*13d0*/  @!P1 IMAD.MOV.U32 R21, RZ, RZ, R3 ;  /* 0x000000ffff159224 */ /* 0x000fe400078e0003 */
[----:B------:R-:W-:Y:S02]  /*13e0*/  IMAD R2, R14, R2, R11 ;  /* 0x000000020e027224 */ /* 0x000fe400078e020b */
[----:B------:R-:W-:-:S02]  /*13f0*/  IMAD R20, R5, R4, R7 ;  /* 0x0000000405147224 */ /* 0x000fc400078e0207 */
[----:B------:R-:W-:Y:S02]  /*1400*/  IMAD R21, R21, R14, R2 ;  /* 0x0000000e15157224 */ /* 0x000fe400078e0202 */
.L_x_18:
[----:B------:R-:W-:Y:S05]  /*1410*/  BRA.U UP3, `(.L_x_19) ;  /* 0x0000000103407547 */ /* 0x000fea000b800000 */
[----:B------:R-:W1:Y:S08]  /*1420*/  LDC.64 R4, c[0x0][0xb10] ;  /* 0x0002c400ff047b82 */ /* 0x000e700000000a00 */
[----:B------:R-:W2:Y:S08]  /*1430*/  LDC.64 R2, c[0x0][0xb18] ;  /* 0x0002c600ff027b82 */ /* 0x000eb00000000a00 */
[----:B------:R-:W3:Y:S08]  /*1440*/  LDC R6, c[0x0][0xb20] ;  /* 0x0002c800ff067b82 */ /* 0x000ef00000000800 */
[----:B------:R-:W4:Y:S01]  /*1450*/  LDC R12, c[0x0][0xb0c] ;  /* 0x0002c300ff0c7b82 */ /* 0x000f220000000800 */
[----:B-1----:R-:W-:-:S05]  /*1460*/  IMAD.HI.U32 R4, R21, R4, RZ ;  /* 0x0000000415047227 */ /* 0x002fca00078e00ff */
[----:B------:R-:W-:Y:S01]  /*1470*/  SHF.R.U32.HI R4, RZ, R5, R4 ;  /* 0x00000005ff047219 */ /* 0x000fe20000011604 */
[----:B--2---:R-:W-:Y:S01]  /*1480*/  IMAD.HI.U32 R3, R20, R3, RZ ;  /* 0x0000000314037227 */ /* 0x004fe200078e00ff */
[----:B------:R-:W-:-:S04]  /*1490*/  ISETP.NE.AND P0, PT, R2, 0x1, PT ;  /* 0x000000010200780c */ /* 0x000fc80003f05270 */
[----:B---3--:R-:W-:-:S04]  /*14a0*/  SHF.R.U32.HI R3, RZ, R6, R3 ;  /* 0x00000006ff037219 */ /* 0x008fc80000011603 */
[----:B------:R-:W-:Y:S02]  /*14b0*/  SEL R3, R20, R3, !P0 ;  /* 0x0000000314037207 */ /* 0x000fe40004000000 */
[----:B----4-:R-:W-:-:S04]  /*14c0*/  ISETP.NE.AND P1, PT, R12, 0x1, PT ;  /* 0x000000010c00780c */ /* 0x010fc80003f25270 */
[----:B------:R-:W-:-:S05]  /*14d0*/  SEL R6, R21, R4, !P1 ;  /* 0x0000000415067207 */ /* 0x000fca0004800000 */
[----:B------:R-:W-:Y:S02]  /*14e0*/  IMAD.IADD R4, R3, 0x1, -R6 ;  /* 0x0000000103047824 */ /* 0x000fe400078e0a06 */
[----:B------:R-:W-:Y:S02]  /*14f0*/  IMAD.IADD R3, R6, 0x1, -R3 ;  /* 0x0000000106037824 */ /* 0x000fe400078e0a03 */
[----:B------:R-:W-:Y:S02]  /*1500*/  IMAD R21, R4, R12, R21 ;  /* 0x0000000c04157224 */ /* 0x000fe400078e0215 */
[----:B------:R-:W-:Y:S02]  /*1510*/  IMAD R20, R3, R2, R20 ;  /* 0x0000000203147224 */ /* 0x000fe400078e0214 */
.L_x_19:
[----:B------:R-:W-:Y:S05]  /*1520*/  BRA.U !UP1, `(.L_x_20) ;  /* 0x00000001090c7547 */ /* 0x000fea000b800000 */
[----:B------:R-:W-:Y:S01]  /*1530*/  UCGABAR_WAIT ;  /* 0x0000000000007dc7 */ /* 0x000fe20008000000 */
[----:B------:R-:W-:Y:S01]  /*1540*/  CCTL.IVALL ;  /* 0x00000000ff00798f */ /* 0x000fe20002000000 */
[----:B------:R-:W-:Y:S05]  /*1550*/  BRA `(.L_x_21) ;  /* 0x0000000000047947 */ /* 0x000fea0003800000 */
.L_x_20:
[----:B------:R-:W-:Y:S06]  /*1560*/  BAR.SYNC.DEFER_BLOCKING 0x0 ;  /* 0x0000000000007b1d */ /* 0x000fec0000010000 */
.L_x_21:
[----:B------:R-:W-:Y:S05]  /*1570*/  BRA.U UP2, `(.L_x_22) ;  /* 0x0000001102a87547 */ /* 0x000fea000b800000 */
[----:B------:R-:W1:Y:S01]  /*1580*/  LDCU UR4, c[0x0][0x38c] ;  /* 0x00007180ff0477ac */ /* 0x000e620008000800 */
[----:B------:R-:W2:Y:S01]  /*1590*/  LDC R9, c[0x0][0x370] ;  /* 0x0000dc00ff097b82 */ /* 0x000ea20000000800 */
[----:B------:R-:W-:Y:S01]  /*15a0*/  IMAD.SHL.U32 R16, R11, 0x40, RZ ;  /* 0x000000400b107824 */ /* 0x000fe200078e00ff */
[----:B------:R-:W-:Y:S01]  /*15b0*/  PLOP3.LUT P1, PT, PT, PT, UP5, 0x80, 0x8 ;  /* 0x000000000008781c */ /* 0x000fe20003f2f058 */
[----:B------:R-:W-:Y:S01]  /*15c0*/  HFMA2 R12, -RZ, RZ, 0, 0 ;  /* 0x00000000ff0c7431 */ /* 0x000fe200000001ff */
[----:B------:R-:W-:Y:S01]  /*15d0*/  UISETP.NE.AND UP1, UPT, UR10, URZ, UPT ;  /* 0x000000ff0a00728c */ /* 0x000fe2000bf25270 */
[----:B------:R-:W-:Y:S01]  /*15e0*/  ISETP.NE.AND P4, PT, R10, RZ, P5 ;  /* 0x000000ff0a00720c */ /* 0x000fe20002f85270 */
[----:B------:R-:W-:Y:S01]  /*15f0*/  IMAD.MOV.U32 R15, RZ, RZ, 0x1 ;  /* 0x00000001ff0f7424 */ /* 0x000fe200078e00ff */
[----:B------:R-:W-:Y:S01]  /*1600*/  PLOP3.LUT P1, PT, P1, PT, PT, 0x8, 0x80 ;  /* 0x000000000080781c */ /* 0x000fe20000f2e170 */
[----:B------:R-:W3:Y:S01]  /*1610*/  LDC R0, c[0x0][0x374] ;  /* 0x0000dd00ff007b82 */ /* 0x000ee20000000800 */
[----:B------:R-:W-:Y:S01]  /*1620*/  IMAD.MOV.U32 R14, RZ, RZ, RZ ;  /* 0x000000ffff0e7224 */ /* 0x000fe200078e00ff */
[----:B------:R-:W-:Y:S01]  /*1630*/  MOV R8, 0x1 ;  /* 0x0000000100087802 */ /* 0x000fe20000000f00 */
[----:B------:R-:W-:Y:S01]  /*1640*/  IMAD.MOV.U32 R10, RZ, RZ, RZ ;  /* 0x000000ffff0a7224 */ /* 0x000fe200078e00ff */
[----:B------:R-:W-:Y:S01]  /*1650*/  LOP3.LUT R16, R16, 0x40, RZ, 0xc0, !PT ;  /* 0x0000004010107812 */ /* 0x000fe200078ec0ff */
[----:B------:R-:W4:Y:S01]  /*1660*/  LDCU.64 UR14, c[0x0][0x348] ;  /* 0x00006900ff0e77ac */ /* 0x000f220008000a00 */
[----:B-1----:R-:W-:-:S02]  /*1670*/  UIADD3 UR5, UPT, UPT, UR4, 0x3f, URZ ;  /* 0x0000003f04057890 */ /* 0x002fc4000fffe0ff */
[----:B------:R-:W-:Y:S02]  /*1680*/  USEL UR22, UR6, 0x2, UP1 ;  /* 0x0000000206167887 */ /* 0x000fe40008800000 */
[----:B------:R-:W-:Y:S01]  /*1690*/  USHF.R.S32.HI UR7, URZ, 0x1f, UR5 ;  /* 0x0000001fff077899 */ /* 0x000fe20008011405 */
[----:B------:R-:W-:-:S03]  /*16a0*/  UMOV UR23, URZ ;  /* 0x000000ff00177c82 */ /* 0x000fc60008000000 */
[----:B------:R-:W-:Y:S02]  /*16b0*/  ULEA.HI UR7, UR7, UR5, URZ, 0x6 ;  /* 0x0000000507077291 */ /* 0x000fe4000f8f30ff */
[----:B------:R-:W-:Y:S02]  /*16c0*/  UIADD3 UR5, UPT, UPT, UR4, -0x1, URZ ;  /* 0xffffffff04057890 */ /* 0x000fe4000fffe0ff */
[----:B------:R-:W-:Y:S02]  /*16d0*/  USHF.R.S32.HI UR7, URZ, 0x6, UR7 ;  /* 0x00000006ff077899 */ /* 0x000fe40008011407 */
[----:B------:R-:W-:Y:S02]  /*16e0*/  UISETP.GE.U32.AND UP2, UPT, UR5, -0x7f, UPT ;  /* 0xffffff810500788c */ /* 0x000fe4000bf46070 */
[----:B------:R-:W-:Y:S02]  /*16f0*/  UISETP.LT.U32.AND UP0, UPT, UR7, 0x4, UPT ;  /* 0x000000040700788c */ /* 0x000fe4000bf01070 */
[----:B------:R-:W-:-:S02]  /*1700*/  UIADD3 UR4, UPT, UPT, UR4, 0x7e, URZ ;  /* 0x0000007e04047890 */ /* 0x000fc4000fffe0ff */
[----:B------:R-:W-:-:S04]  /*1710*/  USEL UR5, UR7, 0x4, UP0 ;  /* 0x0000000407057887 */ /* 0x000fc80008000000 */
[----:B------:R-:W-:Y:S02]  /*1720*/  UIADD3 UR21, UPT, UPT, UR5, -0x1, URZ ;  /* 0xffffffff05157890 */ /* 0x000fe4000fffe0ff */
[----:B------:R-:W-:Y:S02]  /*1730*/  @UP2 UIADD3 UR21, UPT, UPT, UR5, URZ, URZ ;  /* 0x000000ff05152290 */ /* 0x000fe4000fffe0ff */
[----:B------:R-:W-:Y:S02]  /*1740*/  UIADD3 UR24, UPT, UPT, UR7, -UR5, URZ ;  /* 0x8000000507187290 */ /* 0x000fe4000fffe0ff */
[----:B------:R-:W-:Y:S02]  /*1750*/  UIADD3 UR13, UPT, UPT, UR21, 0x1, URZ ;  /* 0x00000001150d7890 */ /* 0x000fe4000fffe0ff */
[----:B--2-4-:R-:W-:-:S12]  /*1760*/  UIADD3 UR21, UPT, UPT, -UR21, URZ, URZ ;  /* 0x000000ff15157290 */ /* 0x014fd8000fffe1ff */
.L_x_42:
[----:B------:R-:W-:Y:S01]  /*1770*/  UISETP.NE.AND UP0, UPT, UR37, URZ, UPT ;  /* 0x000000ff2500728c */ /* 0x000fe2000bf05270 */
[----:B------:R-:W1:Y:S08]  /*1780*/  S2UR UR37, SR_CgaCtaId ;  /* 0x00000000002579c3 */ /* 0x000e700000008800 */
[----:B------:R-:W-:Y:S05]  /*1790*/  BRA.U UP0, `(.L_x_23) ;  /* 0x0000000100347547 */ /* 0x000fea000b800000 */
[----:B------:R-:W2:Y:S01]  /*17a0*/  S2R R2, SR_CgaCtaId ;  /* 0x0000000000027919 */ /* 0x000ea20000008800 */
[----:B------:R-:W-:-:S04]  /*17b0*/  MOV R3, 0x400 ;  /* 0x0000040000037802 */ /* 0x000fc80000000f00 */
[----:B--2---:R-:W-:Y:S02]  /*17c0*/  LEA R3, R2, R3, 0x18 ;  /* 0x0000000302037211 */ /* 0x004fe400078ec0ff */
[----:B------:R-:W-:-:S03]  /*17d0*/  SHF.L.U32 R2, R8, 0x1f, RZ ;  /* 0x0000001f08027819 */ /* 0x000fc600000006ff */
[----:B------:R-:W-:-:S04]  /*17e0*/  IMAD R3, R10, 0x8, R3 ;  /* 0x000000080a037824 */ /* 0x000fc800078e0203 */
[----:B------:R-:W2:Y:S02]  /*17f0*/  SYNCS.PHASECHK.TRANS64.TRYWAIT P0, [R3+URZ+0x100], R2 ;  /* 0x00010002030075a7 */ /* 0x000ea400080011ff */
[----:B--2---:R-:W-:Y:S05]  /*1800*/  @!P0 BRA `(.L_x_24) ;  /* 0x0000007000008947 */ /* 0x004fea0003800000 */
.L_x_149:
[----:B------:R-:W-:Y:S01]  /*1810*/  VIADD R10, R10, 0x1 ;  /* 0x000000010a0a7836 */ /* 0x000fe20000000000 */
[----:B------:R2:W-:Y:S04]  /*1820*/  SYNCS.ARRIVE.TRANS64.A1T0 RZ, [R3+URZ+0xf0], RZ ;  /* 0x0000f0ff03ff79a7 */ /* 0x0005e800081000ff */
[----:B------:R-:W-:-:S04]  /*1830*/  ISETP.NE.AND P0, PT, R10, 0x2, PT ;  /* 0x000000020a00780c */ /* 0x000fc80003f05270 */
[----:B------:R-:W-:Y:S02]  /*1840*/  SEL R10, R10, RZ, P0 ;  /* 0x000000ff0a0a7207 */ /* 0x000fe40000000000 */
[----:B--2---:R-:W-:-:S04]  /*1850*/  SEL R3, RZ, 0x1, P0 ;  /* 0x00000001ff037807 */ /* 0x004fc80000000000 */
[----:B------:R-:W-:-:S07]  /*1860*/  LOP3.LUT R8, R8, R3, RZ, 0x3c, !PT ;  /* 0x0000000308087212 */ /* 0x000fce00078e3cff */
.L_x_23:
[----:B------:R-:W-:Y:S01]  /*1870*/  UMOV UR6, 0x400 ;  /* 0x0000040000067882 */ /* 0x000fe20000000000 */
[----:B------:R-:W-:Y:S01]  /*1880*/  LEA.HI R3, R21, R21, RZ, 0x1 ;  /* 0x0000001515037211 */ /* 0x000fe200078f08ff */
[----:B-1----:R-:W-:Y:S01]  /*1890*/  ULEA UR6, UR37, UR6, 0x18 ;  /* 0x0000000625067291 */ /* 0x002fe2000f8ec0ff */
[----:B------:R-:W-:Y:S01]  /*18a0*/  SHF.L.U32 R2, R15, 0x1f, RZ ;  /* 0x0000001f0f027819 */ /* 0x000fe200000006ff */
[----:B------:R-:W-:Y:S01]  /*18b0*/  UISETP.GE.U32.AND UP0, UPT, UR4, 0x7f, UPT ;  /* 0x0000007f0400788c */ /* 0x000fe2000bf06070 */
[C---:B------:R-:W-:Y:S01]  /*18c0*/  R2UR UR9, R16.reuse ;  /* 0x00000000100972ca */ /* 0x040fe200000e0000 */
[----:B------:R-:W-:Y:S01]  /*18d0*/  ULEA UR8, UR23, UR6, 0x3 ;  /* 0x0000000617087291 */ /* 0x000fe2000f8e18ff */
[----:B------:R-:W-:Y:S01]  /*18e0*/  IMAD.SHL.U32 R3, R3, 0x40, RZ ;  /* 0x0000004003037824 */ /* 0x000fe200078e00ff */
[----:B------:R-:W-:Y:S01]  /*18f0*/  R2UR UR11, R16 ;  /* 0x00000000100b72ca */ /* 0x000fe200000e0000 */
[----:B------:R-:W-:-:S03]  /*1900*/  UMOV UR25, URZ ;  /* 0x000000ff00197c82 */ /* 0x000fc60008000000 */
[----:B------:R-:W-:-:S03]  /*1910*/  R2UR UR35, R3 ;  /* 0x00000000032372ca */ /* 0x000fc600000e0000 */
[----:B------:R1:W2:Y:S01]  /*1920*/  SYNCS.PHASECHK.TRANS64.TRYWAIT P0, [UR8+0x20], R2 ;  /* 0x00002002ff0075a7 */ /* 0x0002a20008001108 */
[----:B------:R-:W-:-:S09]  /*1930*/  R2UR UR8, R20 ;  /* 0x00000000140872ca */ /* 0x000fd200000e0000 */
[----:B------:R-:W-:-:S04]  /*1940*/  ULOP3.LUT UR35, UR9, 0xffffff80, UR35, 0xf8, !UPT ;  /* 0xffffff8009237892 */ /* 0x000fc8000f8ef823 */
[----:B------:R-:W-:Y:S01]  /*1950*/  ULEA UR11, UR8, UR11, 0x7 ;  /* 0x0000000b080b7291 */ /* 0x000fe2000f8e38ff */
[----:B------:R-:W-:Y:S11]  /*1960*/  BRA.U !UP0, `(.L_x_25) ;  /* 0x0000000108bc7547 */ /* 0x000ff6000b800000 */
[----:B------:R-:W-:Y:S01]  /*1970*/  UMOV UR16, UR21 ;  /* 0x0000001500107c82 */ /* 0x000fe20008000000 */
[----:B------:R-:W-:Y:S01]  /*1980*/  UMOV UR17, UR23 ;  /* 0x0000001700117c82 */ /* 0x000fe20008000000 */
[----:B------:R-:W-:-:S05]  /*1990*/  UMOV UR34, URZ ;  /* 0x000000ff00227c82 */ /* 0x000fca0008000000 */
.L_x_31:
[----:B------:R-:W-:Y:S01]  /*19a0*/  ULEA UR33, UR17, UR6, 0x3 ;  /* 0x0000000611217291 */ /* 0x000fe2000f8e18ff */
[----:B------:R-:W-:Y:S01]  /*19b0*/  @P5 MOV R3, 0x8000 ;  /* 0x0000800000035802 */ /* 0x000fe20000000f00 */
[----:B-12-4-:R-:W-:Y:S10]  /*19c0*/  @P0 BRA `(.L_x_26) ;  /* 0x00000000000c0947 */ /* 0x016ff40003800000 */
[----:B------:R-:W-:-:S04]  /*19d0*/  SHF.L.U32 R5, R15, 0x1f, RZ ;  /* 0x0000001f0f057819 */ /* 0x000fc800000006ff */
[----:B------:R-:W2:Y:S02]  /*19e0*/  SYNCS.PHASECHK.TRANS64.TRYWAIT P0, [UR33+0x20], R5 ;  /* 0x00002005ff0075a7 */ /* 0x000ea40008001121 */
[----:B--2---:R-:W-:Y:S05]  /*19f0*/  @!P0 BRA `(.L_x_27) ;  /* 0x0000006c00988947 */ /* 0x004fea0003800000 */
.L_x_26:
[----:B------:R2:W-:Y:S01]  /*1a00*/  @P5 SYNCS.ARRIVE.TRANS64 RZ, [UR33], R3 ;  /* 0x00000003ffff59a7 */ /* 0x0005e20008000021 */
[----:B------:R-:W-:Y:S02]  /*1a10*/  ULOP3.LUT UR8, UR22, 0x2, URZ, 0xfc, !UPT ;  /* 0x0000000216087892 */ /* 0x000fe4000f8efcff */
[----:B------:R-:W-:Y:S02]  /*1a20*/  UIADD3 UR16, UPT, UPT, UR16, 0x1, URZ ;  /* 0x0000000110107890 */ /* 0x000fe4000fffe0ff */
[----:B------:R-:W-:Y:S02]  /*1a30*/  UISETP.NE.AND UP0, UPT, UR8, 0x2, UPT ;  /* 0x000000020800788c */ /* 0x000fe4000bf05270 */
[----:B------:R-:W-:-:S07]  /*1a40*/  UISETP.NE.AND UP2, UPT, UR16, 0x1, UPT ;  /* 0x000000011000788c */ /* 0x000fce000bf45270 */
[----:B------:R-:W-:Y:S05]  /*1a50*/  BRA.U UP0, `(.L_x_28) ;  /* 0x0000000100047547 */ /* 0x000fea000b800000 */
[----:B------:R-:W-:Y:S05]  /*1a60*/  BPT.TRAP 0x1 ;  /* 0x000000040000795c */ /* 0x000fea0000300000 */
.L_x_28:
[----:B------:R-:W-:Y:S04]  /*1a70*/  BSSY.RECONVERGENT B0, `(.L_x_29) ;  /* 0x0000003000007945 */ /* 0x000fe80003800200 */
[----:B------:R-:W-:Y:S05]  /*1a80*/  @!P4 BRA `(.L_x_30) ;  /* 0x000000000004c947 */ /* 0x000fea0003800000 */
[----:B------:R-:W-:Y:S05]  /*1a90*/  BPT.TRAP 0x1 ;  /* 0x000000040000795c */ /* 0x000fea0000300000 */
.L_x_30:
[----:B------:R-:W-:Y:S05]  /*1aa0*/  BSYNC.RECONVERGENT B0 ;  /* 0x0000000000007941 */ /* 0x000fea0003800200 */
.L_x_29:
[----:B------:R-:W-:Y:S02]  /*1ab0*/  UIADD3 UR23, UPT, UPT, UR17, 0x1, URZ ;  /* 0x0000000111177890 */ /* 0x000fe4000fffe0ff */
[----:B------:R-:W-:Y:S02]  /*1ac0*/  UIADD3 UR28, UP1, UPT, UR14, 0x80, URZ ;  /* 0x000000800e1c7890 */ /* 0x000fe4000ff3e0ff */
[----:B------:R-:W-:Y:S02]  /*1ad0*/  UISETP.NE.AND UP0, UPT, UR23, 0x4, UPT ;  /* 0x000000041700788c */ /* 0x000fe4000bf05270 */
[----:B------:R-:W-:Y:S02]  /*1ae0*/  ULOP3.LUT UR33, UR33, 0xfefffff8, URZ, 0xc0, !UPT ;  /* 0xfefffff821217892 */ /* 0x000fe4000f8ec0ff */
[----:B------:R-:W-:Y:S02]  /*1af0*/  USEL UR9, URZ, 0x1, UP0 ;  /* 0x00000001ff097887 */ /* 0x000fe40008000000 */
[----:B------:R-:W-:-:S02]  /*1b00*/  USEL UR23, UR23, URZ, UP0 ;  /* 0x000000ff17177287 */ /* 0x000fc40008000000 */
[----:B------:R-:W-:Y:S02]  /*1b10*/  UIADD3 UR26, UP0, UPT, UR14, 0x180, URZ ;  /* 0x000001800e1a7890 */ /* 0x000fe4000ff1e0ff */
[----:B------:R-:W-:Y:S01]  /*1b20*/  ULEA UR8, UR23, UR6, 0x3 ;  /* 0x0000000617087291 */ /* 0x000fe2000f8e18ff */
[----:B------:R-:W-:Y:S01]  /*1b30*/  LOP3.LUT R15, R15, UR9, RZ, 0x3c, !PT ;  /* 0x000000090f0f7c12 */ /* 0x000fe2000f8e3cff */
[----:B------:R-:W-:Y:S02]  /*1b40*/  UIADD3.X UR29, UPT, UPT, URZ, UR15, URZ, UP1, !UPT ;  /* 0x0000000fff1d7290 */ /* 0x000fe40008ffe4ff */
[----:B------:R-:W-:Y:S01]  /*1b50*/  UIADD3.X UR27, UPT, UPT, URZ, UR15, URZ, UP0, !UPT ;  /* 0x0000000fff1b7290 */ /* 0x000fe200087fe4ff */
[----:B-1----:R-:W-:Y:S01]  /*1b60*/  SHF.L.U32 R2, R15, 0x1f, RZ ;  /* 0x0000001f0f027819 */ /* 0x002fe200000006ff */
[----:B------:R-:W-:Y:S01]  /*1b70*/  UMOV UR18, 0x0 ;  /* 0x0000000000127882 */ /* 0x000fe20000000000 */
[----:B------:R-:W-:Y:S01]  /*1b80*/  UMOV UR19, 0x10000000 ;  /* 0x1000000000137882 */ /* 0x000fe20000000000 */
[----:B------:R-:W-:Y:S01]  /*1b90*/  UMOV UR10, UR34 ;  /* 0x00000022000a7c82 */ /* 0x000fe20008000000 */
[----:B------:R4:W1:Y:S01]  /*1ba0*/  SYNCS.PHASECHK.TRANS64.TRYWAIT P0, [UR8+0x20], R2 ;  /* 0x00002002ff0075a7 */ /* 0x0008620008001108 */
[----:B------:R-:W-:Y:S01]  /*1bb0*/  ULEA UR8, UR17, UR6, 0xd ;  /* 0x0000000611087291 */ /* 0x000fe2000f8e68ff */
[----:B------:R-:W-:Y:S01]  /*1bc0*/  UMOV UR12, UR36 ;  /* 0x00000024000c7c82 */ /* 0x000fe20008000000 */
[----:B------:R-:W-:-:S02]  /*1bd0*/  UMOV UR9, UR33 ;  /* 0x0000002100097c82 */ /* 0x000fc40008000000 */
[----:B------:R-:W-:Y:S02]  /*1be0*/  UIADD3 UR32, UPT, UPT, UR8, 0x4300, URZ ;  /* 0x0000430008207890 */ /* 0x000fe4000fffe0ff */
[----:B------:R-:W-:Y:S01]  /*1bf0*/  UIADD3 UR8, UPT, UPT, UR8, 0xc300, URZ ;  /* 0x0000c30008087890 */ /* 0x000fe2000fffe0ff */
[----:B------:R-:W-:Y:S01]  /*1c00*/  UMOV UR25, UR13 ;  /* 0x0000000d00197c82 */ /* 0x000fe20008000000 */
[----:B------:R-:W-:-:S05]  /*1c10*/  UMOV UR17, UR23 ;  /* 0x0000001700117c82 */ /* 0x000fca0008000000 */
[----:B------:R2:W-:Y:S02]  /*1c20*/  UTMALDG.3D.2CTA [UR32], [UR28], desc[UR18] ;  /* 0x000012201c0075b4 */ /* 0x0005e40008211000 */
[----:B------:R4:W-:Y:S01]  /*1c30*/  UTMALDG.3D.2CTA [UR8], [UR26], desc[UR18] ;  /* 0x000012081a0075b4 */ /* 0x0009e20008211000 */
[----:B--2---:R-:W-:Y:S01]  /*1c40*/  UIADD3 UR34, UPT, UPT, UR34, 0x40, URZ ;  /* 0x0000004022227890 */ /* 0x004fe2000fffe0ff */
[----:B------:R-:W-:Y:S11]  /*1c50*/  BRA.U UP2, `(.L_x_31) ;  /* 0xfffffffd02507547 */ /* 0x000ff6000b83ffff */
.L_x_25:
[----:B----4-:R-:W-:Y:S01]  /*1c60*/  ULEA UR8, UR23, UR6, 0x3 ;  /* 0x0000000617087291 */ /* 0x010fe2000f8e18ff */
[----:B-1----:R-:W-:Y:S01]  /*1c70*/  SHF.L.U32 R2, R15, 0x1f, RZ ;  /* 0x0000001f0f027819 */ /* 0x002fe200000006ff */
[----:B------:R-:W-:Y:S01]  /*1c80*/  @!P1 SYNCS.ARRIVE.TRANS64.A1T0 RZ, [UR6+0x88], RZ ;  /* 0x000088ffffff99a7 */ /* 0x000fe20008100006 */
[----:B------:R-:W-:-:S06]  /*1c90*/  UISETP.GT.AND UP0, UPT, UR7, UR5, UPT ;  /* 0x000000050700728c */ /* 0x000fcc000bf04270 */
[----:B--2---:R1:W2:Y:S03]  /*1ca0*/  SYNCS.PHASECHK.TRANS64.TRYWAIT P0, [UR8+0x20], R2 ;  /* 0x00002002ff0075a7 */ /* 0x0042a60008001108 */
[----:B------:R-:W-:Y:S05]  /*1cb0*/  BRA.U !UP0, `(.L_x_32) ;  /* 0x0000000108bc7547 */ /* 0x000fea000b800000 */
[----:B------:R-:W-:Y:S01]  /*1cc0*/  UIADD3 UR26, UPT, UPT, UR24, UR25, URZ ;  /* 0x00000019181a7290 */ /* 0x000fe2000fffe0ff */
[----:B------:R-:W-:-:S11]  /*1cd0*/  UMOV UR27, UR23 ;  /* 0x00000017001b7c82 */ /* 0x000fd60008000000 */
.L_x_38:
[----:B------:R-:W-:Y:S01]  /*1ce0*/  ULEA UR17, UR27, UR6, 0x3 ;  /* 0x000000061b117291 */ /* 0x000fe2000f8e18ff */
[----:B--2---:R-:W-:Y:S01]  /*1cf0*/  @P5 MOV R3, 0x8000 ;  /* 0x0000800000035802 */ /* 0x004fe20000000f00 */
[----:B-12---:R-:W-:Y:S10]  /*1d00*/  @P0 BRA `(.L_x_33) ;  /* 0x00000000000c0947 */ /* 0x006ff40003800000 */
[----:B------:R-:W-:-:S04]  /*1d10*/  SHF.L.U32 R5, R15, 0x1f, RZ ;  /* 0x0000001f0f057819 */ /* 0x000fc800000006ff */
[----:B------:R-:W2:Y:S02]  /*1d20*/  SYNCS.PHASECHK.TRANS64.TRYWAIT P0, [UR17+0x20], R5 ;  /* 0x00002005ff0075a7 */ /* 0x000ea40008001111 */
[----:B--2---:R-:W-:Y:S05]  /*1d30*/  @!P0 BRA `(.L_x_34) ;  /* 0x0000006800e08947 */ /* 0x004fea0003800000 */
.L_x_33:
[----:B------:R2:W-:Y:S01]  /*1d40*/  @P5 SYNCS.ARRIVE.TRANS64 RZ, [UR17], R3 ;  /* 0x00000003ffff59a7 */ /* 0x0005e20008000011 */
[----:B------:R-:W-:-:S04]  /*1d50*/  ULOP3.LUT UR8, UR22, 0x2, URZ, 0xfc, !UPT ;  /* 0x0000000216087892 */ /* 0x000fc8000f8efcff */
[----:B------:R-:W-:-:S09]  /*1d60*/  UISETP.NE.AND UP0, UPT, UR8, 0x2, UPT ;  /* 0x000000020800788c */ /* 0x000fd2000bf05270 */
[----:B------:R-:W-:Y:S05]  /*1d70*/  BRA.U UP0, `(.L_x_35) ;  /* 0x0000000100047547 */ /* 0x000fea000b800000 */
[----:B------:R-:W-:Y:S05]  /*1d80*/  BPT.TRAP 0x1 ;  /* 0x000000040000795c */ /* 0x000fea0000300000 */
.L_x_35:
[----:B------:R-:W-:Y:S04]  /*1d90*/  BSSY.RECONVERGENT B0, `(.L_x_36) ;  /* 0x0000003000007945 */ /* 0x000fe80003800200 */
[----:B------:R-:W-:Y:S05]  /*1da0*/  @!P4 BRA `(.L_x_37) ;  /* 0x000000000004c947 */ /* 0x000fea0003800000 */
[----:B------:R-:W-:Y:S05]  /*1db0*/  BPT.TRAP 0x1 ;  /* 0x000000040000795c */ /* 0x000fea0000300000 */
.L_x_37:
[----:B------:R-:W-:Y:S05]  /*1dc0*/  BSYNC.RECONVERGENT B0 ;  /* 0x0000000000007941 */ /* 0x000fea0003800200 */
.L_x_36:
[----:B------:R-:W-:Y:S02]  /*1dd0*/  UIADD3 UR23, UPT, UPT, UR27, 0x1, URZ ;  /* 0x000000011b177890 */ /* 0x000fe4000fffe0ff */
[----:B------:R-:W-:Y:S02]  /*1de0*/  UIADD3 UR32, UP1, UPT, UR14, 0x80, URZ ;  /* 0x000000800e207890 */ /* 0x000fe4000ff3e0ff */
[----:B------:R-:W-:Y:S02]  /*1df0*/  UISETP.NE.AND UP0, UPT, UR23, 0x4, UPT ;  /* 0x000000041700788c */ /* 0x000fe4000bf05270 */
[----:B------:R-:W-:Y:S02]  /*1e00*/  USHF.L.U32 UR18, UR25, 0x6, URZ ;  /* 0x0000000619127899 */ /* 0x000fe400080006ff */
[----:B------:R-:W-:Y:S02]  /*1e10*/  USEL UR9, URZ, 0x1, UP0 ;  /* 0x00000001ff097887 */ /* 0x000fe40008000000 */
[----:B------:R-:W-:-:S02]  /*1e20*/  USEL UR23, UR23, URZ, UP0 ;  /* 0x000000ff17177287 */ /* 0x000fc40008000000 */
[----:B------:R-:W-:Y:S02]  /*1e30*/  UIADD3 UR30, UP0, UPT, UR14, 0x180, URZ ;  /* 0x000001800e1e7890 */ /* 0x000fe4000ff1e0ff */
[----:B------:R-:W-:Y:S01]  /*1e40*/  ULEA UR8, UR23, UR6, 0x3 ;  /* 0x0000000617087291 */ /* 0x000fe2000f8e18ff */
[----:B------:R-:W-:Y:S01]  /*1e50*/  LOP3.LUT R15, R15, UR9, RZ, 0x3c, !PT ;  /* 0x000000090f0f7c12 */ /* 0x000fe2000f8e3cff */
[----:B------:R-:W-:Y:S02]  /*1e60*/  ULOP3.LUT UR17, UR17, 0xfefffff8, URZ, 0xc0, !UPT ;  /* 0xfefffff811117892 */ /* 0x000fe4000f8ec0ff */
[----:B------:R-:W-:Y:S01]  /*1e70*/  UIADD3.X UR33, UPT, UPT, URZ, UR15, URZ, UP1, !UPT ;  /* 0x0000000fff217290 */ /* 0x000fe20008ffe4ff */
[----:B-1----:R-:W-:Y:S01]  /*1e80*/  SHF.L.U32 R2, R15, 0x1f, RZ ;  /* 0x0000001f0f027819 */ /* 0x002fe200000006ff */
[----:B------:R-:W-:Y:S01]  /*1e90*/  UIADD3.X UR31, UPT, UPT, URZ, UR15, URZ, UP0, !UPT ;  /* 0x0000000fff1f7290 */ /* 0x000fe200087fe4ff */
[----:B------:R-:W-:Y:S02]  /*1ea0*/  UMOV UR28, 0x0 ;  /* 0x00000000001c7882 */ /* 0x000fe40000000000 */
[----:B------:R4:W1:Y:S01]  /*1eb0*/  SYNCS.PHASECHK.TRANS64.TRYWAIT P0, [UR8+0x20], R2 ;  /* 0x00002002ff0075a7 */ /* 0x0008620008001108 */
[----:B------:R-:W-:Y:S01]  /*1ec0*/  ULEA UR8, UR27, UR6, 0xd ;  /* 0x000000061b087291 */ /* 0x000fe2000f8e68ff */
[----:B------:R-:W-:Y:S01]  /*1ed0*/  UMOV UR29, 0x10000000 ;  /* 0x10000000001d7882 */ /* 0x000fe20000000000 */
[----:B------:R-:W-:-:S02]  /*1ee0*/  UMOV UR19, UR35 ;  /* 0x0000002300137c82 */ /* 0x000fc40008000000 */
[----:B------:R-:W-:Y:S02]  /*1ef0*/  UIADD3 UR16, UPT, UPT, UR8, 0x4300, URZ ;  /* 0x0000430008107890 */ /* 0x000fe4000fffe0ff */
[----:B------:R-:W-:Y:S01]  /*1f00*/  UIADD3 UR8, UPT, UPT, UR8, 0xc300, URZ ;  /* 0x0000c30008087890 */ /* 0x000fe2000fffe0ff */
[----:B------:R-:W-:Y:S01]  /*1f10*/  UMOV UR20, UR36 ;  /* 0x0000002400147c82 */ /* 0x000fe20008000000 */
[----:B------:R-:W-:Y:S01]  /*1f20*/  UMOV UR12, UR36 ;  /* 0x00000024000c7c82 */ /* 0x000fe20008000000 */
[----:B------:R-:W-:Y:S01]  /*1f30*/  UMOV UR9, UR17 ;  /* 0x0000001100097c82 */ /* 0x000fe20008000000 */
[----:B------:R-:W-:Y:S01]  /*1f40*/  UMOV UR10, UR18 ;  /* 0x00000012000a7c82 */ /* 0x000fe20008000000 */
[----:B------:R-:W-:Y:S02]  /*1f50*/  UIADD3 UR25, UPT, UPT, UR25, 0x1, URZ ;  /* 0x0000000119197890 */ /* 0x000fe4000fffe0ff */
[----:B------:R4:W-:Y:S01]  /*1f60*/  UTMALDG.3D.2CTA [UR16], [UR32], desc[UR28] ;  /* 0x00001c10200075b4 */ /* 0x0009e20008211000 */
[----:B------:R-:W-:Y:S01]  /*1f70*/  UMOV UR27, UR23 ;  /* 0x00000017001b7c82 */ /* 0x000fe20008000000 */
[----:B------:R-:W-:Y:S01]  /*1f80*/  UISETP.NE.AND UP0, UPT, UR25, UR26, UPT ;  /* 0x0000001a1900728c */ /* 0x000fe2000bf05270 */
[----:B------:R4:W-:Y:S08]  /*1f90*/  UTMALDG.3D.2CTA [UR8], [UR30], desc[UR28] ;  /* 0x00001c081e0075b4 */ /* 0x0009f00008211000 */
[----:B----4-:R-:W-:Y:S05]  /*1fa0*/  BRA.U UP0, `(.L_x_38) ;  /* 0xfffffffd004c7547 */ /* 0x010fea000b83ffff */
.L_x_32:
[----:B-1----:R-:W-:Y:S01]  /*1fb0*/  LEA R2, R14, UR6, 0x3 ;  /* 0x000000060e027c11 */ /* 0x002fe2000f8e18ff */
[----:B------:R-:W-:Y:S01]  /*1fc0*/  NOP ;  /* 0x0000000000007918 */ /* 0x000fe20000000000 */
[----:B--2---:R-:W-:Y:S02]  /*1fd0*/  SHF.L.U32 R3, R12, 0x1f, RZ ;  /* 0x0000001f0c037819 */ /* 0x004fe400000006ff */
[----:B------:R-:W-:Y:S02]  /*1fe0*/  LEA R4, R14, UR6, 0x4 ;  /* 0x000000060e047c11 */ /* 0x000fe4000f8e20ff */
[----:B------:R-:W1:Y:S02]  /*1ff0*/  SYNCS.PHASECHK.TRANS64.TRYWAIT P0, [R2+URZ+0x90], R3 ;  /* 0x00009003020075a7 */ /* 0x000e6400080011ff */
[----:B-1----:R-:W-:Y:S05]  /*2000*/  @!P0 BRA `(.L_x_39) ;  /* 0x0000006800448947 */ /* 0x002fea0003800000 */
.L_x_152:
[----:B------:R-:W2:Y:S01]  /*2010*/  LDS.128 R4, [R4+0x120] ;  /* 0x0001200004047984 */ /* 0x000ea20000000c00 */
[----:B------:R-:W-:Y:S01]  /*2020*/  ISETP.GE.AND P0, PT, R26, 0x1, PT ;  /* 0x000000011a00780c */ /* 0x000fe20003f06270 */
[----:B-1----:R-:W-:Y:S01]  /*2030*/  VIADD R2, R2, 0xa0 ;  /* 0x000000a002027836 */ /* 0x002fe20000000000 */
[----:B------:R-:W-:Y:S01]  /*2040*/  @!PT LDS RZ, [RZ] ;  /* 0x00000000fffff984 */ /* 0x000fe20000000800 */
[----:B------:R-:W-:Y:S01]  /*2050*/  @!PT LDS RZ, [RZ] ;  /* 0x00000000fffff984 */ /* 0x000fe20000000800 */
[----:B------:R-:W-:Y:S01]  /*2060*/  @!PT LDS RZ, [RZ] ;  /* 0x00000000fffff984 */ /* 0x000fe20000000800 */
[----:B------:R-:W-:Y:S01]  /*2070*/  @!PT LDS RZ, [RZ] ;  /* 0x00000000fffff984 */ /* 0x000fe20000000800 */
[----:B------:R1:W-:Y:S06]  /*2080*/  MEMBAR.ALL.CTA ;  /* 0x0000000000007992 */ /* 0x0003ec0000008000 */
[----:B-1----:R-:W1:Y:S01]  /*2090*/  FENCE.VIEW.ASYNC.S ;  /* 0x00000000000073c6 */ /* 0x002e620000000000 */
[----:B------:R-:W-:-:S04]  /*20a0*/  PRMT R2, RZ, 0x654, R2 ;  /* 0x00000654ff027816 */ /* 0x000fc80000000002 */
[----:B-1----:R1:W-:Y:S01]  /*20b0*/  SYNCS.ARRIVE.TRANS64.RED.A1T0 RZ, [R2+URZ], RZ ;  /* 0x000000ff02ff79a7 */ /* 0x0023e200081004ff */
[----:B--2---:R-:W-:-:S13]  /*20c0*/  LOP3.LUT P2, RZ, R6, 0x1, RZ, 0xc0, !PT ;  /* 0x0000000106ff7812 */ /* 0x004fda000784c0ff */
[----:B------:R-:W-:Y:S01]  /*20d0*/  @P2 SHF.R.U32.HI R3, RZ, 0x10, R5 ;  /* 0x00000010ff032819 */ /* 0x000fe20000011605 */
[----:B------:R-:W-:Y:S01]  /*20e0*/  VOTEU.ANY UP0, P2 ;  /* 0x0000000000ff7886 */ /* 0x000fe20001000100 */
[----:B------:R-:W-:Y:S02]  /*20f0*/  @P2 MOV R13, R4 ;  /* 0x00000004000d2202 */ /* 0x000fe40000000f00 */
[----:B------:R-:W-:Y:S02]  /*2100*/  @P2 R2UR.BROADCAST UR8, R3 ;  /* 0x00000000030822ca */ /* 0x000fe400008e0000 */
[----:B------:R-:W-:-:S11]  /*2110*/  @P2 LOP3.LUT R11, R5, 0xffff, RZ, 0xc0, !PT ;  /* 0x0000ffff050b2812 */ /* 0x000fd600078ec0ff */
[----:B------:R-:W-:Y:S01]  /*2120*/  @UP0 UMOV UR36, UR8 ;  /* 0x0000000800240c82 */ /* 0x000fe20008000000 */
[----:B-1----:R-:W-:Y:S05]  /*2130*/  @!P0 BRA `(.L_x_40) ;  /* 0x0000000000b88947 */ /* 0x002fea0003800000 */
[----:B------:R-:W3:Y:S01]  /*2140*/  LDC.64 R4, c[0x0][0xb18] ;  /* 0x0002c600ff047b82 */ /* 0x000ee20000000a00 */
[----:B------:R-:W-:-:S07]  /*2150*/  ISETP.NE.AND P3, PT, R26, 0x1, PT ;  /* 0x000000011a00780c */ /* 0x000fce0003f65270 */
[----:B------:R-:W1:Y:S08]  /*2160*/  LDC.64 R6, c[0x0][0xb10] ;  /* 0x0002c400ff067b82 */ /* 0x000e700000000a00 */
[----:B------:R-:W2:Y:S08]  /*2170*/  LDC R17, c[0x0][0xb20] ;  /* 0x0002c800ff117b82 */ /* 0x000eb00000000800 */
[----:B------:R-:W4:Y:S01]  /*2180*/  LDC R18, c[0x0][0xb0c] ;  /* 0x0002c300ff127b82 */ /* 0x000f220000000800 */
[----:B---3--:R-:W-:Y:S01]  /*2190*/  IMAD.HI.U32 R22, R0, R5, RZ ;  /* 0x0000000500167227 */ /* 0x008fe200078e00ff */
[----:B------:R-:W-:-:S06]  /*21a0*/  ISETP.NE.AND P0, PT, R4, 0x1, PT ;  /* 0x000000010400780c */ /* 0x000fcc0003f05270 */
[----:B------:R-:W3:Y:S01]  /*21b0*/  LDC.64 R2, c[0x0][0xb28] ;  /* 0x0002ca00ff027b82 */ /* 0x000ee20000000a00 */
[----:B-1----:R-:W-:-:S04]  /*21c0*/  IMAD.HI.U32 R20, R9, R6, RZ ;  /* 0x0000000609147227 */ /* 0x002fc800078e00ff */
[----:B------:R-:W-:Y:S01]  /*21d0*/  IMAD.HI.U32 R24, R13, R6, RZ ;  /* 0x000000060d187227 */ /* 0x000fe200078e00ff */
[----:B------:R-:W-:Y:S02]  /*21e0*/  SHF.R.U32.HI R20, RZ, R7, R20 ;  /* 0x00000007ff147219 */ /* 0x000fe40000011614 */
[----:B--2---:R-:W-:Y:S01]  /*21f0*/  SHF.R.U32.HI R19, RZ, R17, R22 ;  /* 0x00000011ff137219 */ /* 0x004fe20000011616 */
[----:B------:R-:W-:Y:S01]  /*2200*/  IMAD.HI.U32 R22, R11, R5, RZ ;  /* 0x000000050b167227 */ /* 0x000fe200078e00ff */
[----:B------:R-:W-:Y:S02]  /*2210*/  SHF.R.U32.HI R24, RZ, R7, R24 ;  /* 0x00000007ff187219 */ /* 0x000fe40000011618 */
[----:B------:R-:W-:Y:S02]  /*2220*/  SEL R19, R0, R19, !P0 ;  /* 0x0000001300137207 */ /* 0x000fe40004000000 */
[----:B------:R-:W-:Y:S02]  /*2230*/  SHF.R.U32.HI R22, RZ, R17, R22 ;  /* 0x00000011ff167219 */ /* 0x000fe40000011616 */
[----:B----4-:R-:W-:-:S02]  /*2240*/  ISETP.NE.AND P1, PT, R18, 0x1, PT ;  /* 0x000000011200780c */ /* 0x010fc40003f25270 */
[----:B------:R-:W-:Y:S02]  /*2250*/  SEL R5, R11, R22, !P0 ;  /* 0x000000160b057207 */ /* 0x000fe40004000000 */
[----:B------:R-:W-:Y:S02]  /*2260*/  SEL R21, R9, R20, !P1 ;  /* 0x0000001409157207 */ /* 0x000fe40004800000 */
[----:B------:R-:W-:Y:S01]  /*2270*/  SEL R7, R13, R24, !P1 ;  /* 0x000000180d077207 */ /* 0x000fe20004800000 */
[----:B---3--:R-:W-:Y:S01]  /*2280*/  IMAD.HI.U32 R20, R19, R2, RZ ;  /* 0x0000000213147227 */ /* 0x008fe200078e00ff */
[----:B------:R-:W-:-:S03]  /*2290*/  IADD3 R17, PT, PT, -R5, RZ, RZ ;  /* 0x000000ff05117210 */ /* 0x000fc60007ffe1ff */
        /* <DEDUP_REMOVED lines=11> */
[----:B------:R-:W-:-:S04]  /*2350*/  @!P0 IMAD.HI.U32 R20, R7, R2, RZ ;  /* 0x0000000207148227 */ /* 0x000fc800078e00ff */
[----:B------:R-:W-:Y:S01]  /*2360*/  IMAD.MOV R2, RZ, RZ, -R6 ;  /* 0x000000ffff027224 */ /* 0x000fe200078e0a06 */
[----:B------:R-:W-:-:S03]  /*2370*/  @!P0 SHF.R.U32.HI R20, RZ, R3, R20 ;  /* 0x00000003ff148219 */ /* 0x000fc60000011614 */
[----:B------:R-:W-:Y:S01]  /*2380*/  IMAD R2, R26, R2, R5 ;  /* 0x000000021a027224 */ /* 0x000fe200078e0205 */
        /* <DEDUP_REMOVED lines=9> */
.L_x_40:
[----:B------:R-:W1:Y:S02]  /*2420*/  LDCU UR8, c[0x0][0xb30] ;  /* 0x00016600ff0877ac */ /* 0x000e640008000800 */
[----:B-1----:R-:W-:-:S09]  /*2430*/  UISETP.NE.AND UP0, UPT, UR8, 0x1, UPT ;  /* 0x000000010800788c */ /* 0x002fd2000bf05270 */
[----:B------:R-:W-:Y:S05]  /*2440*/  BRA.U UP0, `(.L_x_41) ;  /* 0x0000000100407547 */ /* 0x000fea000b800000 */
[----:B------:R-:W1:Y:S08]  /*2450*/  LDC.64 R4, c[0x0][0xb10] ;  /* 0x0002c400ff047b82 */ /* 0x000e700000000a00 */
[----:B------:R-:W2:Y:S08]  /*2460*/  LDC.64 R2, c[0x0][0xb18] ;  /* 0x0002c600ff027b82 */ /* 0x000eb00000000a00 */
[----:B------:R-:W4:Y:S08]  /*2470*/  LDC R6, c[0x0][0xb20] ;  /* 0x0002c800ff067b82 */ /* 0x000f300000000800 */
[----:B------:R-:W3:Y:S01]  /*2480*/  LDC R18, c[0x0][0xb0c] ;  /* 0x0002c300ff127b82 */ /* 0x000ee20000000800 */
[----:B-1----:R-:W-:-:S05]  /*2490*/  IMAD.HI.U32 R4, R13, R4, RZ ;  /* 0x000000040d047227 */ /* 0x002fca00078e00ff */
[----:B------:R-:W-:Y:S01]  /*24a0*/  SHF.R.U32.HI R4, RZ, R5, R4 ;  /* 0x00000005ff047219 */ /* 0x000fe20000011604 */
[----:B--2---:R-:W-:Y:S01]  /*24b0*/  IMAD.HI.U32 R3, R11, R3, RZ ;  /* 0x000000030b037227 */ /* 0x004fe200078e00ff */
[----:B------:R-:W-:-:S04]  /*24c0*/  ISETP.NE.AND P0, PT, R2, 0x1, PT ;  /* 0x000000010200780c */ /* 0x000fc80003f05270 */
[----:B----4-:R-:W-:-:S04]  /*24d0*/  SHF.R.U32.HI R6, RZ, R6, R3 ;  /* 0x00000006ff067219 */ /* 0x010fc80000011603 */
[----:B------:R-:W-:Y:S02]  /*24e0*/  SEL R3, R11, R6, !P0 ;  /* 0x000000060b037207 */ /* 0x000fe40004000000 */
[----:B---3--:R-:W-:-:S04]  /*24f0*/  ISETP.NE.AND P1, PT, R18, 0x1, PT ;  /* 0x000000011200780c */ /* 0x008fc80003f25270 */
[----:B------:R-:W-:-:S05]  /*2500*/  SEL R4, R13, R4, !P1 ;  /* 0x000000040d047207 */ /* 0x000fca0004800000 */
[----:B------:R-:W-:Y:S02]  /*2510*/  IMAD.IADD R5, R3, 0x1, -R4 ;  /* 0x0000000103057824 */ /* 0x000fe400078e0a04 */
[----:B------:R-:W-:Y:S02]  /*2520*/  IMAD.IADD R3, R4, 0x1, -R3 ;  /* 0x0000000104037824 */ /* 0x000fe400078e0a03 */
[----:B------:R-:W-:Y:S02]  /*2530*/  IMAD R13, R5, R18, R13 ;  /* 0x00000012050d7224 */ /* 0x000fe400078e020d */
[----:B------:R-:W-:-:S07]  /*2540*/  IMAD R11, R3, R2, R11 ;  /* 0x00000002030b7224 */ /* 0x000fce00078e020b */
.L_x_41:
[----:B------:R-:W-:Y:S01]  /*2550*/  VIADD R14, R14, 0x1 ;  /* 0x000000010e0e7836 */ /* 0x000fe20000000000 */
[----:B------:R-:W-:Y:S01]  /*2560*/  PLOP3.LUT P1, PT, PT, PT, PT, 0x80, 0x8 ;  /* 0x000000000008781c */ /* 0x000fe20003f2f070 */
[----:B------:R-:W-:Y:S02]  /*2570*/  IMAD.IADD R21, R13, 0x1, R60 ;  /* 0x000000010d157824 */ /* 0x000fe400078e023c */
[----:B------:R-:W-:Y:S01]  /*2580*/  IMAD.IADD R20, R11, 0x1, R58 ;  /* 0x000000010b147824 */ /* 0x000fe200078e023a */
[----:B------:R-:W-:-:S04]  /*2590*/  ISETP.NE.AND P0, PT, R14, 0x2, PT ;  /* 0x000000020e00780c */ /* 0x000fc80003f05270 */
[----:B------:R-:W-:Y:S02]  /*25a0*/  SEL R3, RZ, 0x1, P0 ;  /* 0x00000001ff037807 */ /* 0x000fe40000000000 */
[----:B------:R-:W-:Y:S02]  /*25b0*/  SEL R14, R14, RZ, P0 ;  /* 0x000000ff0e0e7207 */ /* 0x000fe40000000000 */
[----:B------:R-:W-:Y:S01]  /*25c0*/  LOP3.LUT R12, R12, R3, RZ, 0x3c, !PT ;  /* 0x000000030c0c7212 */ /* 0x000fe200078e3cff */
[----:B------:R-:W-:Y:S06]  /*25d0*/  @P2 BRA `(.L_x_42) ;  /* 0xfffffff000642947 */ /* 0x000fec000383ffff */
[----:B------:R-:W-:Y:S01]  /*25e0*/  UIADD3 UR6, UPT, UPT, UR6, 0x20, URZ ;  /* 0x0000002006067890 */ /* 0x000fe2000fffe0ff */
[----:B------:R-:W-:-:S03]  /*25f0*/  SHF.L.U32 R3, R15, 0x1f, RZ ;  /* 0x0000001f0f037819 */ /* 0x000fc600000006ff */
[----:B------:R-:W-:-:S09]  /*2600*/  ULEA UR4, UR23, UR6, 0x3 ;  /* 0x0000000617047291 */ /* 0x000fd2000f8e18ff */
[----:B------:R-:W1:Y:S02]  /*2610*/  SYNCS.PHASECHK.TRANS64.TRYWAIT P0, [UR4], R3 ;  /* 0x00000003ff0075a7 */ /* 0x000e640008001104 */
[----:B-1----:R-:W-:Y:S05]  /*2620*/  @!P0 BRA `(.L_x_43) ;  /* 0x0000006000d08947 */ /* 0x002fea0003800000 */
.L_x_154:
[----:B------:R-:W-:-:S04]  /*2630*/  UIADD3 UR5, UPT, UPT, UR23, 0x1, URZ ;  /* 0x0000000117057890 */ /* 0x000fc8000fffe0ff */
[----:B------:R-:W-:-:S04]  /*2640*/  UISETP.NE.AND UP0, UPT, UR5, 0x4, UPT ;  /* 0x000000040500788c */ /* 0x000fc8000bf05270 */
[----:B------:R-:W-:Y:S02]  /*2650*/  USEL UR7, URZ, 0x1, UP0 ;  /* 0x00000001ff077887 */ /* 0x000fe40008000000 */
[----:B------:R-:W-:-:S04]  /*2660*/  USEL UR5, UR5, URZ, UP0 ;  /* 0x000000ff05057287 */ /* 0x000fc80008000000 */
[----:B------:R-:W-:Y:S01]  /*2670*/  ULEA UR4, UR5, UR6, 0x3 ;  /* 0x0000000605047291 */ /* 0x000fe2000f8e18ff */
[----:B------:R-:W-:-:S04]  /*2680*/  LOP3.LUT R2, R15, UR7, RZ, 0x3c, !PT ;  /* 0x000000070f027c12 */ /* 0x000fc8000f8e3cff */
[----:B-1----:R-:W-:-:S04]  /*2690*/  SHF.L.U32 R3, R2, 0x1f, RZ ;  /* 0x0000001f02037819 */ /* 0x002fc800000006ff */
[----:B------:R-:W1:Y:S02]  /*26a0*/  SYNCS.PHASECHK.TRANS64.TRYWAIT P0, [UR4], R3 ;  /* 0x00000003ff0075a7 */ /* 0x000e640008001104 */
[----:B-1----:R-:W-:Y:S05]  /*26b0*/  @!P0 BRA `(.L_x_44) ;  /* 0x0000006000c48947 */ /* 0x002fea0003800000 */
.L_x_156:
        /* <DEDUP_REMOVED lines=9> */
.L_x_158:
[----:B------:R-:W-:-:S04]  /*2750*/  UIADD3 UR5, UPT, UPT, UR5, 0x1, URZ ;  /* 0x0000000105057890 */ /* 0x000fc8000fffe0ff */
[----:B------:R-:W-:-:S04]  /*2760*/  UISETP.NE.AND UP0, UPT, UR5, 0x4, UPT ;  /* 0x000000040500788c */ /* 0x000fc8000bf05270 */
[----:B------:R-:W-:Y:S02]  /*2770*/  USEL UR4, URZ, 0x1, UP0 ;  /* 0x00000001ff047887 */ /* 0x000fe40008000000 */
[----:B------:R-:W-:-:S04]  /*2780*/  USEL UR5, UR5, URZ, UP0 ;  /* 0x000000ff05057287 */ /* 0x000fc80008000000 */
[----:B------:R-:W-:Y:S01]  /*2790*/  ULEA UR5, UR5, UR6, 0x3 ;  /* 0x0000000605057291 */ /* 0x000fe2000f8e18ff */
[----:B-1----:R-:W-:-:S04]  /*27a0*/  LOP3.LUT R3, R2, UR4, RZ, 0x3c, !PT ;  /* 0x0000000402037c12 */ /* 0x002fc8000f8e3cff */
[----:B------:R-:W-:Y:S01]  /*27b0*/  SHF.L.U32 R3, R3, 0x1f, RZ ;  /* 0x0000001f03037819 */ /* 0x000fe200000006ff */
[----:B---3--:R-:W-:-:S07]  /*27c0*/  IMAD.U32 R0, RZ, RZ, UR5 ;  /* 0x00000005ff007e24 */ /* 0x008fce000f8e00ff */
.L_x_46:
[----:B-1----:R1:W2:Y:S02]  /*27d0*/  SYNCS.PHASECHK.TRANS64.TRYWAIT P0, [R0+URZ], R3 ;  /* 0x00000003000075a7 */ /* 0x0022a400080011ff */
[----:B--2---:R-:W-:Y:S05]  /*27e0*/  @!P0 NANOSLEEP.SYNCS 0x989680 ;  /* 0x009896800000895d */ /* 0x004fea0003900000 */
[----:B------:R-:W2:Y:S02]  /*27f0*/  @!P0 SYNCS.PHASECHK.TRANS64 P0, [R0+URZ], R3 ;  /* 0x00000003000085a7 */ /* 0x000ea400080010ff */
[----:B--2---:R-:W-:Y:S05]  /*2800*/  @P0 EXIT ;  /* 0x000000000000094d */ /* 0x004fea0003800000 */
[----:B------:R-:W-:Y:S05]  /*2810*/  BRA `(.L_x_46) ;  /* 0xfffffffc00ec7947 */ /* 0x000fea000383ffff */
.L_x_22:
[----:B------:R-:W-:-:S04]  /*2820*/  UISETP.NE.AND UP1, UPT, UR37, URZ, UPT ;  /* 0x000000ff2500728c */ /* 0x000fc8000bf25270 */
[----:B------:R-:W-:-:S09]  /*2830*/  UISETP.NE.OR UP1, UPT, UR10, 0x1, UP1 ;  /* 0x000000010a00788c */ /* 0x000fd20008f25670 */
[----:B------:R-:W-:Y:S05]  /*2840*/  BRA.U UP1, `(.L_x_47) ;  /* 0x00000005014c7547 */ /* 0x000fea000b800000 */
[----:B------:R-:W-:Y:S01]  /*2850*/  HFMA2 R11, -RZ, RZ, 0, 0 ;  /* 0x00000000ff0b7431 */ /* 0x000fe200000001ff */
[----:B------:R-:W-:Y:S01]  /*2860*/  ISETP.GE.U32.AND P2, PT, R10, 0x2, PT ;  /* 0x000000020a00780c */ /* 0x000fe20003f46070 */
[----:B------:R-:W-:Y:S01]  /*2870*/  IMAD.MOV.U32 R12, RZ, RZ, 0x1 ;  /* 0x00000001ff0c7424 */ /* 0x000fe200078e00ff */
[----:B------:R-:W-:Y:S01]  /*2880*/  CS2R R8, SRZ ;  /* 0x0000000000087805 */ /* 0x000fe2000001ff00 */
[----:B------:R-:W-:Y:S01]  /*2890*/  IMAD.MOV.U32 R3, RZ, RZ, RZ ;  /* 0x000000ffff037224 */ /* 0x000fe200078e00ff */
[----:B------:R-:W-:Y:S01]  /*28a0*/  UMOV UR4, 0x400 ;  /* 0x0000040000047882 */ /* 0x000fe20000000000 */
[----:B------:R-:W-:Y:S01]  /*28b0*/  UMOV UR6, URZ ;  /* 0x000000ff00067c82 */ /* 0x000fe20008000000 */
[----:B------:R-:W-:-:S12]  /*28c0*/  ULEA UR37, UR37, UR4, 0x18 ;  /* 0x0000000425257291 */ /* 0x000fd8000f8ec0ff */
.L_x_51:
[----:B------:R-:W-:Y:S02]  /*28d0*/  LEA R0, R3, UR37, 0x3 ;  /* 0x0000002503007c11 */ /* 0x000fe4000f8e18ff */
[----:B------:R-:W-:-:S03]  /*28e0*/  SHF.L.U32 R5, R8, 0x1f, RZ ;  /* 0x0000001f08057819 */ /* 0x000fc600000006ff */
[----:B------:R-:W-:Y:S01]  /*28f0*/  VIADD R4, R0, 0x100 ;  /* 0x0000010000047836 */ /* 0x000fe20000000000 */
[----:B------:R-:W1:Y:S02]  /*2900*/  SYNCS.PHASECHK.TRANS64.TRYWAIT P0, [R0+URZ+0xf0], R5 ;  /* 0x0000f005000075a7 */ /* 0x000e6400080011ff */
[----:B-1----:R-:W-:Y:S05]  /*2910*/  @!P0 BRA `(.L_x_48) ;  /* 0x00000060005c8947 */ /* 0x002fea0003800000 */
.L_x_159:
[----:B------:R-:W-:Y:S01]  /*2920*/  ULEA UR5, UR6, UR37, 0x3 ;  /* 0x0000002506057291 */ /* 0x000fe2000f8e18ff */
[----:B------:R-:W-:Y:S01]  /*2930*/  PRMT R4, RZ, 0x654, R4 ;  /* 0x00000654ff047816 */ /* 0x000fe20000000004 */
[----:B-1----:R-:W-:Y:S01]  /*2940*/  @!P2 IMAD.MOV.U32 R5, RZ, RZ, 0x10 ;  /* 0x00000010ff05a424 */ /* 0x002fe200078e00ff */
[----:B------:R-:W-:Y:S01]  /*2950*/  SHF.L.U32 R7, R12, 0x1f, RZ ;  /* 0x0000001f0c077819 */ /* 0x000fe200000006ff */
[----:B------:R-:W-:Y:S01]  /*2960*/  UIADD3 UR4, UPT, UPT, UR5, 0x90, URZ ;  /* 0x0000009005047890 */ /* 0x000fe2000fffe0ff */
[----:B------:R1:W-:Y:S05]  /*2970*/  SYNCS.ARRIVE.TRANS64.RED.A1T0 RZ, [R4+URZ], RZ ;  /* 0x000000ff04ff79a7 */ /* 0x0003ea00081004ff */
[----:B------:R-:W-:Y:S01]  /*2980*/  IMAD.U32 R13, RZ, RZ, UR4 ;  /* 0x00000004ff0d7e24 */ /* 0x000fe2000f8e00ff */
[----:B------:R-:W2:Y:S04]  /*2990*/  SYNCS.PHASECHK.TRANS64.TRYWAIT P0, [UR5+0xa0], R7 ;  /* 0x0000a007ff0075a7 */ /* 0x000ea80008001105 */
[----:B------:R-:W-:Y:S01]  /*29a0*/  PRMT R13, R10, 0x654, R13 ;  /* 0x000006540a0d7816 */ /* 0x000fe2000000000d */
[----:B-12---:R-:W-:Y:S06]  /*29b0*/  @!P0 BRA `(.L_x_49) ;  /* 0x0000006000488947 */ /* 0x006fec0003800000 */
.L_x_161:
[----:B------:R-:W-:Y:S01]  /*29c0*/  ULEA UR4, UR6, UR37, 0x4 ;  /* 0x0000002506047291 */ /* 0x000fe2000f8e20ff */
[----:B------:R-:W-:Y:S01]  /*29d0*/  SEL R2, R13, R2, !P2 ;  /* 0x000000020d027207 */ /* 0x000fe20005000000 */
[----:B------:R-:W-:Y:S01]  /*29e0*/  UIADD3 UR5, UPT, UPT, UR5, 0x90, URZ ;  /* 0x0000009005057890 */ /* 0x000fe2000fffe0ff */
[----:B-1----:R-:W-:Y:S01]  /*29f0*/  LEA R0, R11, UR37, 0x3 ;  /* 0x000000250b007c11 */ /* 0x002fe2000f8e18ff */
[----:B------:R-:W-:Y:S01]  /*2a00*/  UIADD3 UR4, UPT, UPT, UR4, 0x120, URZ ;  /* 0x0000012004047890 */ /* 0x000fe2000fffe0ff */
[----:B------:R1:W-:Y:S01]  /*2a10*/  @!P2 SYNCS.ARRIVE.TRANS64.RED RZ, [R2+URZ], R5 ;  /* 0x0000000502ffa9a7 */ /* 0x0003e200080004ff */
[----:B------:R-:W-:Y:S01]  /*2a20*/  UIADD3 UR6, UPT, UPT, UR6, 0x1, URZ ;  /* 0x0000000106067890 */ /* 0x000fe2000fffe0ff */
[----:B------:R-:W-:-:S03]  /*2a30*/  VIADD R3, R3, 0x1 ;  /* 0x0000000103037836 */ /* 0x000fc60000000000 */
[----:B------:R-:W-:Y:S02]  /*2a40*/  UISETP.NE.AND UP0, UPT, UR6, 0x2, UPT ;  /* 0x000000020600788c */ /* 0x000fe4000bf05270 */
[----:B------:R-:W-:Y:S01]  /*2a50*/  ISETP.NE.AND P0, PT, R3, 0x2, PT ;  /* 0x000000020300780c */ /* 0x000fe20003f05270 */
[----:B------:R-:W-:Y:S06]  /*2a60*/  UGETNEXTWORKID.BROADCAST [UR4], [UR5] ;  /* 0x00000000040073ca */ /* 0x000fec0008000100 */
[----:B------:R-:W-:Y:S02]  /*2a70*/  USEL UR4, URZ, 0x1, UP0 ;  /* 0x00000001ff047887 */ /* 0x000fe40008000000 */
[----:B------:R-:W-:-:S04]  /*2a80*/  USEL UR6, UR6, URZ, UP0 ;  /* 0x000000ff06067287 */ /* 0x000fc80008000000 */
[----:B------:R-:W-:Y:S02]  /*2a90*/  LOP3.LUT R12, R12, UR4, RZ, 0x3c, !PT ;  /* 0x000000040c0c7c12 */ /* 0x000fe4000f8e3cff */
[----:B-1----:R-:W-:-:S04]  /*2aa0*/  SHF.L.U32 R5, R9, 0x1f, RZ ;  /* 0x0000001f09057819 */ /* 0x002fc800000006ff */
[----:B------:R-:W1:Y:S02]  /*2ab0*/  SYNCS.PHASECHK.TRANS64.TRYWAIT P1, [R0+URZ+0x90], R5 ;  /* 0x00009005000075a7 */ /* 0x000e6400080211ff */
[----:B-1----:R-:W-:Y:S05]  /*2ac0*/  @!P1 BRA `(.L_x_50) ;  /* 0x00000060001c9947 */ /* 0x002fea0003800000 */
.L_x_162:
[----:B------:R-:W-:Y:S01]  /*2ad0*/  LEA R4, R11, UR37, 0x4 ;  /* 0x000000250b047c11 */ /* 0x000fe2000f8e20ff */
[----:B-1----:R-:W-:Y:S01]  /*2ae0*/  VIADD R0, R0, 0xa0 ;  /* 0x000000a000007836 */ /* 0x002fe20000000000 */
[----:B------:R-:W-:Y:S01]  /*2af0*/  SEL R3, R3, RZ, P0 ;  /* 0x000000ff03037207 */ /* 0x000fe20000000000 */
[----:B------:R-:W-:-:S03]  /*2b00*/  VIADD R11, R11, 0x1 ;  /* 0x000000010b0b7836 */ /* 0x000fc60000000000 */
[----:B------:R-:W1:Y:S01]  /*2b10*/  LDS.128 R4, [R4+0x120] ;  /* 0x0001200004047984 */ /* 0x000e620000000c00 */
[----:B------:R-:W-:Y:S02]  /*2b20*/  PRMT R0, RZ, 0x654, R0 ;  /* 0x00000654ff007816 */ /* 0x000fe40000000000 */
[C---:B------:R-:W-:Y:S01]  /*2b30*/  ISETP.NE.AND P1, PT, R11.reuse, 0x2, PT ;  /* 0x000000020b00780c */ /* 0x040fe20003f25270 */
[----:B------:R-:W-:Y:S01]  /*2b40*/  @!PT LDS RZ, [RZ] ;  /* 0x00000000fffff984 */ /* 0x000fe20000000800 */
[----:B------:R-:W-:Y:S01]  /*2b50*/  @!PT LDS RZ, [RZ] ;  /* 0x00000000fffff984 */ /* 0x000fe20000000800 */
[----:B------:R-:W-:Y:S01]  /*2b60*/  @!PT LDS RZ, [RZ] ;  /* 0x00000000fffff984 */ /* 0x000fe20000000800 */
[----:B------:R-:W-:Y:S01]  /*2b70*/  @!PT LDS RZ, [RZ] ;  /* 0x00000000fffff984 */ /* 0x000fe20000000800 */
[----:B------:R2:W-:Y:S06]  /*2b80*/  MEMBAR.ALL.CTA ;  /* 0x0000000000007992 */ /* 0x0005ec0000008000 */
[----:B--2---:R-:W2:Y:S01]  /*2b90*/  FENCE.VIEW.ASYNC.S ;  /* 0x00000000000073c6 */ /* 0x004ea20000000000 */
[----:B------:R-:W-:Y:S01]  /*2ba0*/  SEL R11, R11, RZ, P1 ;  /* 0x000000ff0b0b7207 */ /* 0x000fe20000800000 */
[----:B--2---:R2:W-:Y:S01]  /*2bb0*/  SYNCS.ARRIVE.TRANS64.RED.A1T0 RZ, [R0+URZ], RZ ;  /* 0x000000ff00ff79a7 */ /* 0x0045e200081004ff */
[----:B-1----:R-:W-:-:S02]  /*2bc0*/  LOP3.LUT P3, RZ, R6, 0x1, RZ, 0xc0, !PT ;  /* 0x0000000106ff7812 */ /* 0x002fc4000786c0ff */
[----:B------:R-:W-:-:S04]  /*2bd0*/  SEL R5, RZ, 0x1, P0 ;  /* 0x00000001ff057807 */ /* 0x000fc80000000000 */
[----:B------:R-:W-:Y:S02]  /*2be0*/  LOP3.LUT R8, R8, R5, RZ, 0x3c, !PT ;  /* 0x0000000508087212 */ /* 0x000fe400078e3cff */
[----:B--2---:R-:W-:-:S04]  /*2bf0*/  SEL R0, RZ, 0x1, P1 ;  /* 0x00000001ff007807 */ /* 0x004fc80000800000 */
[----:B------:R-:W-:Y:S01]  /*2c00*/  LOP3.LUT R9, R9, R0, RZ, 0x3c, !PT ;  /* 0x0000000009097212 */ /* 0x000fe200078e3cff */
[----:B------:R-:W-:Y:S06]  /*2c10*/  @P3 BRA `(.L_x_51) ;  /* 0xfffffffc002c3947 */ /* 0x000fec000383ffff */
[----:B------:R-:W-:Y:S01]  /*2c20*/  ULEA UR5, UR6, UR37, 0x3 ;  /* 0x0000002506057291 */ /* 0x000fe2000f8e18ff */
[----:B------:R-:W-:-:S08]  /*2c30*/  SHF.L.U32 R3, R12, 0x1f, RZ ;  /* 0x0000001f0c037819 */ /* 0x000fd000000006ff */
[----:B------:R-:W1:Y:S02]  /*2c40*/  SYNCS.PHASECHK.TRANS64 P0, [UR5+0xa0], R3 ;  /* 0x0000a003ff0075a7 */ /* 0x000e640008001005 */
[----:B-1----:R-:W-:Y:S05]  /*2c50*/  @P0 BRA `(.L_x_52) ;  /* 0x0000000000080947 */ /* 0x002fea0003800000 */
[----:B------:R-:W1:Y:S02]  /*2c60*/  SYNCS.PHASECHK.TRANS64.TRYWAIT P0, [UR5+0xa0], R3 ;  /* 0x0000a003ff0075a7 */ /* 0x000e640008001105 */
[----:B-1----:R-:W-:Y:S05]  /*2c70*/  @!P0 BRA `(.L_x_53) ;  /* 0x0000005c00c48947 */ /* 0x002fea0003800000 */
.L_x_52:
[----:B------:R-:W-:-:S04]  /*2c80*/  UIADD3 UR4, UPT, UPT, UR6, 0x1, URZ ;  /* 0x0000000106047890 */ /* 0x000fc8000fffe0ff */
[----:B------:R-:W-:-:S04]  /*2c90*/  UISETP.NE.AND UP0, UPT, UR4, 0x2, UPT ;  /* 0x000000020400788c */ /* 0x000fc8000bf05270 */
[----:B------:R-:W-:Y:S02]  /*2ca0*/  USEL UR7, URZ, 0x1, UP0 ;  /* 0x00000001ff077887 */ /* 0x000fe40008000000 */
[----:B------:R-:W-:-:S04]  /*2cb0*/  USEL UR4, UR4, URZ, UP0 ;  /* 0x000000ff04047287 */ /* 0x000fc80008000000 */
[----:B------:R-:W-:Y:S01]  /*2cc0*/  ULEA UR4, UR4, UR37, 0x3 ;  /* 0x0000002504047291 */ /* 0x000fe2000f8e18ff */
[----:B-1----:R-:W-:-:S04]  /*2cd0*/  LOP3.LUT R3, R12, UR7, RZ, 0x3c, !PT ;  /* 0x000000070c037c12 */ /* 0x002fc8000f8e3cff */
[----:B------:R-:W-:-:S04]  /*2ce0*/  SHF.L.U32 R0, R3, 0x1f, RZ ;  /* 0x0000001f03007819 */ /* 0x000fc800000006ff */
[----:B------:R-:W1:Y:S02]  /*2cf0*/  SYNCS.PHASECHK.TRANS64 P0, [UR4+0xa0], R0 ;  /* 0x0000a000ff0075a7 */ /* 0x000e640008001004 */
[----:B-1----:R-:W-:Y:S05]  /*2d00*/  @P0 EXIT ;  /* 0x000000000000094d */ /* 0x002fea0003800000 */
[----:B------:R-:W-:Y:S02]  /*2d10*/  SHF.L.U32 R3, R3, 0x1f, RZ ;  /* 0x0000001f03037819 */ /* 0x000fe400000006ff */
[----:B------:R-:W-:-:S07]  /*2d20*/  MOV R0, UR4 ;  /* 0x0000000400007c02 */ /* 0x000fce0008000f00 */
.L_x_54:
[----:B-1----:R1:W2:Y:S02]  /*2d30*/  SYNCS.PHASECHK.TRANS64.TRYWAIT P0, [R0+URZ+0xa0], R3 ;  /* 0x0000a003000075a7 */ /* 0x0022a400080011ff */
[----:B--2---:R-:W-:Y:S05]  /*2d40*/  @!P0 NANOSLEEP.SYNCS 0x989680 ;  /* 0x009896800000895d */ /* 0x004fea0003900000 */
[----:B------:R-:W2:Y:S02]  /*2d50*/  @!P0 SYNCS.PHASECHK.TRANS64 P0, [R0+URZ+0xa0], R3 ;  /* 0x0000a003000085a7 */ /* 0x000ea400080010ff */
[----:B--2---:R-:W-:Y:S05]  /*2d60*/  @P0 EXIT ;  /* 0x000000000000094d */ /* 0x004fea0003800000 */
[----:B------:R-:W-:Y:S05]  /*2d70*/  BRA `(.L_x_54) ;  /* 0xfffffffc00ec7947 */ /* 0x000fea000383ffff */
.L_x_47:
[----:B------:R-:W-:Y:S05]  /*2d80*/  BRA.U UP4, `(.L_x_55) ;  /* 0x0000001104d87547 */ /* 0x000fea000b800000 */
[----:B------:R-:W-:Y:S01]  /*2d90*/  UMOV UR6, 0x40 ;  /* 0x0000004000067882 */ /* 0x000fe20000000000 */
[----:B------:R-:W-:Y:S01]  /*2da0*/  NOP ;  /* 0x0000000000007918 */ /* 0x000fe20000000000 */
[----:B------:R-:W-:Y:S01]  /*2db0*/  ULEA UR6, UR37, UR6, 0x18 ;  /* 0x0000000625067291 */ /* 0x000fe2000f8ec0ff */
[----:B------:R-:W-:Y:S02]  /*2dc0*/  UMOV UR7, 0x400 ;  /* 0x0000040000077882 */ /* 0x000fe40000000000 */
[----:B------:R-:W-:-:S06]  /*2dd0*/  ULEA UR37, UR37, UR7, 0x18 ;  /* 0x0000000725257291 */ /* 0x000fcc000f8ec0ff */
[----:B------:R-:W1:Y:S02]  /*2de0*/  LDS.U8 R2, [UR6+0x1c] ;  /* 0x00001c06ff027984 */ /* 0x000e640008000000 */
[----:B-1----:R-:W-:-:S13]  /*2df0*/  ISETP.NE.AND P0, PT, R2, RZ, PT ;  /* 0x000000ff0200720c */ /* 0x002fda0003f05270 */
[----:B------:R-:W-:Y:S05]  /*2e00*/  @P0 BRA `(.L_x_56) ;  /* 0x0000000400080947 */ /* 0x000fea0003800000 */
[----:B------:R-:W-:Y:S02]  /*2e10*/  UISETP.NE.U32.AND UP0, UPT, UR5, 0x1, UPT ;  /* 0x000000010500788c */ /* 0x000fe4000bf05070 */
[----:B------:R-:W-:-:S07]  /*2e20*/  UIADD3 UR8, UPT, UPT, UR6, 0x8, URZ ;  /* 0x0000000806087890 */ /* 0x000fce000fffe0ff */
[----:B------:R-:W-:Y:S05]  /*2e30*/  BRA.U !UP0, `(.L_x_57) ;  /* 0x00000001089c7547 */ /* 0x000fea000b800000 */
[----:B------:R-:W-:Y:S01]  /*2e40*/  ELECT P0, URZ, PT ;  /* 0x0000000000ff782f */ /* 0x000fe20003800000 */
[----:B------:R-:W-:-:S12]  /*2e50*/  BSSY B0, `(.L_x_57) ;  /* 0x0000025000007945 */ /* 0x000fd80003800000 */
[----:B------:R-:W-:Y:S05]  /*2e60*/  @!P0 BRA `(.L_x_58) ;  /* 0x00000000008c8947 */ /* 0x000fea0003800000 */
[----:B------:R-:W-:-:S05]  /*2e70*/  UMOV UR7, 0x10 ;  /* 0x0000001000077882 */ /* 0x000fca0000000000 */
[----:B------:R-:W-:Y:S04]  /*2e80*/  DEPBAR.LE SB1, 0x36 ;  /* 0x00009d800000791a */ /* 0x000fe80000000000 */
[----:B------:R-:W1:Y:S02]  /*2e90*/  UTCATOMSWS.2CTA.FIND_AND_SET.ALIGN UP1, UR7, UR7 ;  /* 0x00000007000775e3 */ /* 0x000e640008220800 */
[----:B-1----:R-:W-:Y:S01]  /*2ea0*/  MOV R11, UR7 ;  /* 0x00000007000b7c02 */ /* 0x002fe20008000f00 */
[----:B------:R-:W-:Y:S06]  /*2eb0*/  BRA.U UP1, `(.L_x_59) ;  /* 0x0000000101187547 */ /* 0x000fec000b800000 */
.L_x_60:
[----:B------:R-:W-:Y:S05]  /*2ec0*/  NANOSLEEP 0x64 ;  /* 0x000000640000795d */ /* 0x000fea0003800000 */
[----:B------:R-:W-:-:S05]  /*2ed0*/  UMOV UR7, 0x10 ;  /* 0x0000001000077882 */ /* 0x000fca0000000000 */
[----:B------:R-:W-:Y:S04]  /*2ee0*/  DEPBAR.LE SB1, 0x36 ;  /* 0x00009d800000791a */ /* 0x000fe80000000000 */
[----:B------:R-:W1:Y:S02]  /*2ef0*/  UTCATOMSWS.2CTA.FIND_AND_SET.ALIGN UP1, UR7, UR7 ;  /* 0x00000007000775e3 */ /* 0x000e640008220800 */
[----:B-1----:R-:W-:Y:S01]  /*2f00*/  MOV R11, UR7 ;  /* 0x00000007000b7c02 */ /* 0x002fe20008000f00 */
[----:B------:R-:W-:Y:S05]  /*2f10*/  BRA.U !UP1, `(.L_x_60) ;  /* 0xfffffffd09e87547 */ /* 0x000fea000b83ffff */
.L_x_59:
[----:B------:R-:W1:Y:S01]  /*2f20*/  LDS R5, [UR6+0x10] ;  /* 0x00001006ff057984 */ /* 0x000e620008000800 */
[----:B------:R-:W-:Y:S01]  /*2f30*/  IMAD.U32 R3, RZ, RZ, UR37 ;  /* 0x00000025ff037e24 */ /* 0x000fe2000f8e00ff */
[----:B------:R-:W-:-:S03]  /*2f40*/  MOV R2, UR4 ;  /* 0x0000000400027c02 */ /* 0x000fc60008000f00 */
[----:B------:R-:W-:Y:S01]  /*2f50*/  VIADD R3, R3, 0x140 ;  /* 0x0000014003037836 */ /* 0x000fe20000000000 */
[----:B-1----:R-:W-:-:S04]  /*2f60*/  SHF.L.U32 R5, R5, 0x1f, RZ ;  /* 0x0000001f05057819 */ /* 0x002fc800000006ff */
[----:B------:R-:W1:Y:S02]  /*2f70*/  SYNCS.PHASECHK.TRANS64.TRYWAIT P0, [UR6+0x8], R5 ;  /* 0x00000805ff0075a7 */ /* 0x000e640008001106 */
[----:B-1----:R-:W-:Y:S05]  /*2f80*/  @P0 BRA `(.L_x_61) ;  /* 0x0000000000080947 */ /* 0x002fea0003800000 */
[----:B------:R-:W1:Y:S02]  /*2f90*/  SYNCS.PHASECHK.TRANS64.TRYWAIT P0, [UR6+0x8], R5 ;  /* 0x00000805ff0075a7 */ /* 0x000e640008001106 */
[----:B-1----:R-:W-:Y:S05]  /*2fa0*/  @!P0 BRA `(.L_x_62) ;  /* 0x0000005c00108947 */ /* 0x002fea0003800000 */
.L_x_61:
[----:B-1----:R-:W-:Y:S01]  /*2fb0*/  HFMA2 R4, -RZ, RZ, 0, 5.9604644775390625e-08 ;  /* 0x00000001ff047431 */ /* 0x002fe200000001ff */
[----:B------:R-:W-:Y:S01]  /*2fc0*/  UPRMT UR7, UR4, 0x654, UR8 ;  /* 0x0000065404077896 */ /* 0x000fe20008000008 */
[----:B------:R-:W-:Y:S01]  /*2fd0*/  IMAD.MOV.U32 R6, RZ, RZ, 0xffff ;  /* 0x0000ffffff067424 */ /* 0x000fe200078e00ff */
[----:B------:R-:W-:Y:S01]  /*2fe0*/  PRMT R2, R2, 0x654, R3 ;  /* 0x0000065402027816 */ /* 0x000fe20000000003 */
[----:B------:R-:W-:Y:S02]  /*2ff0*/  IMAD.MOV.U32 R5, RZ, RZ, 0x4 ;  /* 0x00000004ff057424 */ /* 0x000fe400078e00ff */
[----:B------:R-:W-:Y:S01]  /*3000*/  IMAD.SHL.U32 R9, R11, 0x20, RZ ;  /* 0x000000200b097824 */ /* 0x000fe200078e00ff */
[----:B------:R-:W-:Y:S02]  /*3010*/  MOV R3, UR7 ;  /* 0x0000000700037c02 */ /* 0x000fe40008000f00 */
[-C--:B------:R-:W-:Y:S01]  /*3020*/  SHF.L.U32 R7, R6, R11.reuse, RZ ;  /* 0x0000000b06077219 */ /* 0x080fe200000006ff */
[----:B------:R1:W-:Y:S01]  /*3030*/  SYNCS.ARRIVE.TRANS64.RED RZ, [UR7], R5 ;  /* 0x00000005ffff79a7 */ /* 0x0003e20008000407 */
[----:B------:R-:W-:Y:S01]  /*3040*/  SHF.L.U32 R6, R4, R11, RZ ;  /* 0x0000000b04067219 */ /* 0x000fe200000006ff */
[----:B------:R1:W-:Y:S04]  /*3050*/  STS [UR37+0x140], R9 ;  /* 0x00014009ff007988 */ /* 0x0003e80008000825 */
[----:B------:R1:W-:Y:S04]  /*3060*/  STAS [R2.64], R11 ;  /* 0x0000000b02007dbd */ /* 0x0003e8000c0008ff */
[----:B------:R1:W-:Y:S04]  /*3070*/  ATOMS.OR RZ, [UR6+0x14], R7 ;  /* 0x00001407ffff798c */ /* 0x0003e8000b000006 */
[----:B------:R1:W-:Y:S04]  /*3080*/  ATOMS.OR RZ, [UR6+0x18], R6 ;  /* 0x00001806ffff798c */ /* 0x0003e8000b000006 */
[----:B------:R1:W-:Y:S02]  /*3090*/  ATOMS.XOR RZ, [UR6+0x10], R4 ;  /* 0x00001004ffff798c */ /* 0x0003e4000b800006 */
.L_x_58:
[----:B------:R-:W-:Y:S05]  /*30a0*/  BSYNC B0 ;  /* 0x0000000000007941 */ /* 0x000fea0003800000 */
.L_x_57:
[----:B------:R-:W-:Y:S05]  /*30b0*/  BRA.U UP0, `(.L_x_63) ;  /* 0x00000001006c7547 */ /* 0x000fea000b800000 */
[----:B------:R-:W-:-:S03]  /*30c0*/  UMOV UR7, 0xffffffff ;  /* 0xffffffff00077882 */ /* 0x000fc60000000000 */
[----:B------:R-:W-:Y:S05]  /*30d0*/  BRA.DIV UR7, `(.L_x_64) ;  /* 0x0000005a07dc7947 */ /* 0x000fea000b800000 */
[----:B------:R-:W-:-:S13]  /*30e0*/  ELECT P6, URZ, PT ;  /* 0x0000000000ff782f */ /* 0x000fda00038c0000 */
.L_x_166:
[----:B------:R-:W-:Y:S05]  /*30f0*/  @!P6 BRA `(.L_x_63) ;  /* 0x00000000005ce947 */ /* 0x000fea0003800000 */
[----:B-1----:R-:W1:Y:S02]  /*3100*/  LDS R3, [UR6+0x10] ;  /* 0x00001006ff037984 */ /* 0x002e640008000800 */
[----:B-1----:R-:W-:-:S04]  /*3110*/  SHF.L.U32 R3, R3, 0x1f, RZ ;  /* 0x0000001f03037819 */ /* 0x002fc800000006ff */
[----:B------:R-:W1:Y:S02]  /*3120*/  SYNCS.PHASECHK.TRANS64.TRYWAIT P0, [UR6+0x8], R3 ;  /* 0x00000803ff0075a7 */ /* 0x000e640008001106 */
[----:B-1----:R-:W-:Y:S05]  /*3130*/  @P0 BRA `(.L_x_65) ;  /* 0x0000000000080947 */ /* 0x002fea0003800000 */
[----:B------:R-:W1:Y:S02]  /*3140*/  SYNCS.PHASECHK.TRANS64.TRYWAIT P0, [UR6+0x8], R3 ;  /* 0x00000803ff0075a7 */ /* 0x000e640008001106 */
[----:B-1----:R-:W-:Y:S05]  /*3150*/  @!P0 BRA `(.L_x_66) ;  /* 0x0000005800dc8947 */ /* 0x002fea0003800000 */
.L_x_65:
[----:B------:R-:W2:Y:S01]  /*3160*/  LDS R5, [UR37+0x140] ;  /* 0x00014025ff057984 */ /* 0x000ea20008000800 */
[----:B-1----:R-:W-:Y:S02]  /*3170*/  HFMA2 R2, -RZ, RZ, 0, 5.9604644775390625e-08 ;  /* 0x00000001ff027431 */ /* 0x002fe400000001ff */
[----:B------:R-:W-:Y:S01]  /*3180*/  IMAD.MOV.U32 R3, RZ, RZ, 0xffff ;  /* 0x0000ffffff037424 */ /* 0x000fe200078e00ff */
[----:B------:R-:W-:Y:S01]  /*3190*/  UPRMT UR7, UR4, 0x654, UR8 ;  /* 0x0000065404077896 */ /* 0x000fe20008000008 */
[----:B--2---:R-:W-:-:S03]  /*31a0*/  IMAD.SHL.U32 R4, R5, 0x20, RZ ;  /* 0x0000002005047824 */ /* 0x004fc600078e00ff */
[-C--:B------:R-:W-:Y:S02]  /*31b0*/  SHF.L.U32 R3, R3, R5.reuse, RZ ;  /* 0x0000000503037219 */ /* 0x080fe400000006ff */
[----:B------:R-:W-:Y:S01]  /*31c0*/  SHF.L.U32 R5, R2, R5, RZ ;  /* 0x0000000502057219 */ /* 0x000fe200000006ff */
[----:B------:R2:W-:Y:S04]  /*31d0*/  STS [UR37+0x140], R4 ;  /* 0x00014004ff007988 */ /* 0x0005e80008000825 */
[----:B------:R2:W-:Y:S04]  /*31e0*/  ATOMS.OR RZ, [UR6+0x14], R3 ;  /* 0x00001403ffff798c */ /* 0x0005e8000b000006 */
[----:B------:R2:W-:Y:S01]  /*31f0*/  ATOMS.OR RZ, [UR6+0x18], R5 ;  /* 0x00001805ffff798c */ /* 0x0005e2000b000006 */
[----:B------:R-:W-:Y:S03]  /*3200*/  SYNCS.ARRIVE.TRANS64.RED.A1T0 RZ, [UR7], RZ ;  /* 0x000000ffffff79a7 */ /* 0x000fe60008100407 */
[----:B------:R2:W-:Y:S01]  /*3210*/  ATOMS.XOR RZ, [UR6+0x10], R2 ;  /* 0x00001002ffff798c */ /* 0x0005e2000b800006 */
[----:B------:R-:W-:Y:S05]  /*3220*/  BRA `(.L_x_63) ;  /* 0x0000000000107947 */ /* 0x000fea0003800000 */
.L_x_56:
[----:B------:R-:W-:-:S05]  /*3230*/  MOV R2, 0xffffffff ;  /* 0xffffffff00027802 */ /* 0x000fca0000000f00 */
[----:B------:R1:W-:Y:S02]  /*3240*/  STS [UR37+0x140], R2 ;  /* 0x00014002ff007988 */ /* 0x0003e40008000825 */
[----:B-1----:R-:W-:Y:S02]  /*3250*/  MOV R2, 0x3270 ;  /* 0x0000327000027802 */ /* 0x002fe40000000f00 */
[----:B-----5:R-:W-:Y:S05]  /*3260*/  CALL.REL.NOINC `($__internal_1_$__cuda_sm10x_tcgen05_guardrail_trap_phase_invalid_during_alloc) ;  /* 0x0000006000b07944 */ /* 0x020fea0003c00000 */
.L_x_63:
[----:B------:R-:W-:Y:S05]  /*3270*/  WARPSYNC.ALL ;  /* 0x0000000000007948 */ /* 0x000fea0003800000 */
[----:B------:R-:W3:Y:S01]  /*3280*/  S2UR UR7, SR_CgaCtaId ;  /* 0x00000000000779c3 */ /* 0x000ee20000008800 */
[----:B------:R-:W-:Y:S01]  /*3290*/  UMOV UR6, 0x400 ;  /* 0x0000040000067882 */ /* 0x000fe20000000000 */
[----:B------:R-:W-:-:S06]  /*32a0*/  NOP ;  /* 0x0000000000007918 */ /* 0x000fcc0000000000 */
[----:B------:R-:W-:Y:S06]  /*32b0*/  BAR.ARV 0x6, 0xa0 ;  /* 0x0182800000007b1d */ /* 0x000fec0000002000 */
[----:B------:R-:W4:Y:S01]  /*32c0*/  LDCU UR8, c[0x0][0x38c] ;  /* 0x00007180ff0877ac */ /* 0x000f220008000800 */
[----:B------:R-:W-:Y:S01]  /*32d0*/  LOP3.LUT R0, R0, 0xffff, RZ, 0xc0, !PT ;  /* 0x0000ffff00007812 */ /* 0x000fe200078ec0ff */
[----:B-1----:R-:W-:Y:S01]  /*32e0*/  IMAD.MOV.U32 R9, RZ, RZ, 0x1 ;  /* 0x00000001ff097424 */ /* 0x002fe200078e00ff */
[----:B------:R-:W-:Y:S01]  /*32f0*/  LOP3.LUT R8, R8, 0xffff, RZ, 0xc0, !PT ;  /* 0x0000ffff08087812 */ /* 0x000fe200078ec0ff */
[----:B------:R-:W-:Y:S01]  /*3300*/  UMOV UR19, URZ ;  /* 0x000000ff00137c82 */ /* 0x000fe20008000000 */
[----:B------:R-:W-:Y:S01]  /*3310*/  R2UR UR11, R0 ;  /* 0x00000000000b72ca */ /* 0x000fe200000e0000 */
[----:B------:R-:W-:Y:S01]  /*3320*/  UMOV UR18, URZ ;  /* 0x000000ff00127c82 */ /* 0x000fe20008000000 */
[----:B------:R-:W-:Y:S01]  /*3330*/  R2UR UR12, R8 ;  /* 0x00000000080c72ca */ /* 0x000fe200000e0000 */
[----:B------:R-:W-:Y:S01]  /*3340*/  IMAD.MOV.U32 R8, RZ, RZ, RZ ;  /* 0x000000ffff087224 */ /* 0x000fe200078e00ff */
[----:B------:R-:W-:Y:S01]  /*3350*/  UMOV UR17, URZ ;  /* 0x000000ff00117c82 */ /* 0x000fe20008000000 */
[----:B---3--:R-:W-:-:S02]  /*3360*/  ULEA UR7, UR7, UR6, 0x18 ;  /* 0x0000000607077291 */ /* 0x008fc4000f8ec0ff */
[----:B------:R-:W-:Y:S02]  /*3370*/  UISETP.NE.AND UP2, UPT, UR5, URZ, UPT ;  /* 0x000000ff0500728c */ /* 0x000fe4000bf45270 */
[----:B------:R-:W-:Y:S02]  /*3380*/  UIADD3 UR13, UPT, UPT, UR7, 0x4300, URZ ;  /* 0x00004300070d7890 */ /* 0x000fe4000fffe0ff */
[----:B------:R-:W-:Y:S02]  /*3390*/  UIADD3 UR14, UPT, UPT, UR7, 0xc300, URZ ;  /* 0x0000c300070e7890 */ /* 0x000fe4000fffe0ff */
[----:B----4-:R-:W-:Y:S01]  /*33a0*/  UIADD3 UR8, UPT, UPT, UR8, 0x3f, URZ ;  /* 0x0000003f08087890 */ /* 0x010fe2000fffe0ff */
[----:B--2---:R-:W1:Y:S01]  /*33b0*/  LDS R2, [UR7+0x140] ;  /* 0x00014007ff027984 */ /* 0x004e620008000800 */
[----:B------:R-:W-:Y:S02]  /*33c0*/  USHF.R.U32.HI UR13, URZ, 0x4, UR13 ;  /* 0x00000004ff0d7899 */ /* 0x000fe4000801160d */
[----:B------:R-:W-:-:S02]  /*33d0*/  USHF.R.S32.HI UR6, URZ, 0x1f, UR8 ;  /* 0x0000001fff067899 */ /* 0x000fc40008011408 */
[----:B------:R-:W-:Y:S02]  /*33e0*/  USHF.R.U32.HI UR14, URZ, 0x4, UR14 ;  /* 0x00000004ff0e7899 */ /* 0x000fe4000801160e */
[----:B------:R-:W-:Y:S02]  /*33f0*/  ULEA.HI UR6, UR6, UR8, URZ, 0x6 ;  /* 0x0000000806067291 */ /* 0x000fe4000f8f30ff */
[----:B------:R-:W-:Y:S02]  /*3400*/  ULOP3.LUT UR13, UR13, 0x3fff, URZ, 0xc0, !UPT ;  /* 0x00003fff0d0d7892 */ /* 0x000fe4000f8ec0ff */
[----:B------:R-:W-:Y:S02]  /*3410*/  USHF.R.S32.HI UR6, URZ, 0x6, UR6 ;  /* 0x00000006ff067899 */ /* 0x000fe40008011406 */
[----:B------:R-:W-:Y:S02]  /*3420*/  ULOP3.LUT UR14, UR14, 0x3fff, URZ, 0xc0, !UPT ;  /* 0x00003fff0e0e7892 */ /* 0x000fe4000f8ec0ff */
[----:B------:R-:W-:Y:S01]  /*3430*/  UISETP.LT.AND UP0, UPT, UR6, 0x1, UPT ;  /* 0x000000010600788c */ /* 0x000fe2000bf01270 */
[----:B------:R-:W-:Y:S01]  /*3440*/  UMOV UR28, 0x0 ;  /* 0x00000000001c7882 */ /* 0x000fe20000000000 */
[----:B------:R-:W-:Y:S01]  /*3450*/  UMOV UR29, 0x8200490 ;  /* 0x08200490001d7882 */ /* 0x000fe20000000000 */
[----:B------:R-:W-:-:S02]  /*3460*/  ULOP3.LUT UR13, UR13, 0x10000, URZ, 0xfc, !UPT ;  /* 0x000100000d0d7892 */ /* 0x000fc4000f8efcff */
[----:B------:R-:W-:Y:S02]  /*3470*/  ULOP3.LUT UR14, UR14, 0x10000, URZ, 0xfc, !UPT ;  /* 0x000100000e0e7892 */ /* 0x000fe4000f8efcff */
[----:B------:R-:W-:Y:S01]  /*3480*/  USEL UR20, UR6, 0x1, !UP0 ;  /* 0x0000000106147887 */ /* 0x000fe2000c000000 */
[----:B------:R-:W-:Y:S01]  /*3490*/  UMOV UR26, 0x0 ;  /* 0x00000000001a7882 */ /* 0x000fe20000000000 */
[----:B------:R-:W-:Y:S01]  /*34a0*/  UMOV UR27, 0x8200490 ;  /* 0x08200490001b7882 */ /* 0x000fe20000000000 */
[----:B------:R-:W-:Y:S01]  /*34b0*/  UMOV UR24, 0x0 ;  /* 0x0000000000187882 */ /* 0x000fe20000000000 */
[----:B------:R-:W-:Y:S01]  /*34c0*/  UMOV UR25, 0x8200490 ;  /* 0x0820049000197882 */ /* 0x000fe20000000000 */
[----:B------:R-:W-:Y:S01]  /*34d0*/  UMOV UR22, 0x0 ;  /* 0x0000000000167882 */ /* 0x000fe20000000000 */
[----:B------:R-:W-:Y:S01]  /*34e0*/  UMOV UR23, 0x8200490 ;  /* 0x0820049000177882 */ /* 0x000fe20000000000 */
[----:B-1----:R-:W-:Y:S02]  /*34f0*/  R2UR UR21, R2 ;  /* 0x00000000021572ca */ /* 0x002fe400000e0000 */
[----:B------:R-:W-:-:S13]  /*3500*/  CS2R R2, SRZ ;  /* 0x0000000000027805 */ /* 0x000fda000001ff00 */
.L_x_74:
[C---:B------:R-:W-:Y:S02]  /*3510*/  LEA R0, R8.reuse, UR7, 0x3 ;  /* 0x0000000708007c11 */ /* 0x040fe4000f8e18ff */
[----:B------:R-:W-:Y:S02]  /*3520*/  SHF.L.U32 R5, R3, 0x1f, RZ ;  /* 0x0000001f03057819 */ /* 0x000fe400000006ff */
[----:B------:R-:W-:Y:S02]  /*3530*/  LEA R4, R8, UR7, 0x4 ;  /* 0x0000000708047c11 */ /* 0x000fe4000f8e20ff */
[----:B------:R-:W1:Y:S02]  /*3540*/  SYNCS.PHASECHK.TRANS64.TRYWAIT P0, [R0+URZ+0x90], R5 ;  /* 0x00009005000075a7 */ /* 0x000e6400080011ff */
[----:B-1-34-:R-:W-:Y:S05]  /*3550*/  @!P0 BRA `(.L_x_67) ;  /* 0x0000005400f48947 */ /* 0x01afea0003800000 */
.L_x_167:
[----:B-1----:R-:W1:Y:S01]  /*3560*/  LDS.128 R4, [R4+0x120] ;  /* 0x0001200004047984 */ /* 0x002e620000000c00 */
[----:B------:R-:W-:Y:S02]  /*3570*/  VIADD R0, R0, 0xa0 ;  /* 0x000000a000007836 */ /* 0x000fe40000000000 */
[----:B------:R-:W-:Y:S01]  /*3580*/  VIADD R8, R8, 0x1 ;  /* 0x0000000108087836 */ /* 0x000fe20000000000 */
[----:B------:R-:W-:Y:S01]  /*3590*/  @!PT LDS RZ, [RZ] ;  /* 0x00000000fffff984 */ /* 0x000fe20000000800 */
[----:B------:R-:W-:Y:S01]  /*35a0*/  @!PT LDS RZ, [RZ] ;  /* 0x00000000fffff984 */ /* 0x000fe20000000800 */
[----:B------:R-:W-:Y:S01]  /*35b0*/  @!PT LDS RZ, [RZ] ;  /* 0x00000000fffff984 */ /* 0x000fe20000000800 */
[----:B------:R-:W-:Y:S01]  /*35c0*/  @!PT LDS RZ, [RZ] ;  /* 0x00000000fffff984 */ /* 0x000fe20000000800 */
[----:B------:R2:W-:Y:S06]  /*35d0*/  MEMBAR.ALL.CTA ;  /* 0x0000000000007992 */ /* 0x0005ec0000008000 */
[----:B--2---:R-:W2:Y:S01]  /*35e0*/  FENCE.VIEW.ASYNC.S ;  /* 0x00000000000073c6 */ /* 0x004ea20000000000 */
[----:B------:R-:W-:-:S04]  /*35f0*/  PRMT R0, RZ, 0x654, R0 ;  /* 0x00000654ff007816 */ /* 0x000fc80000000000 */
[----:B--2---:R2:W-:Y:S01]  /*3600*/  SYNCS.ARRIVE.TRANS64.RED.A1T0 RZ, [R0+URZ], RZ ;  /* 0x000000ff00ff79a7 */ /* 0x0045e200081004ff */
[----:B-1----:R-:W-:Y:S01]  /*3610*/  LOP3.LUT P1, RZ, R6, 0x1, RZ, 0xc0, !PT ;  /* 0x0000000106ff7812 */ /* 0x002fe2000782c0ff */
[----:B--2---:R-:W-:-:S12]  /*3620*/  BRA.U UP2, `(.L_x_68) ;  /* 0x0000000502087547 */ /* 0x004fd8000b800000 */
[----:B------:R-:W1:Y:S01]  /*3630*/  LDCU UR8, c[0x0][0x38c] ;  /* 0x00007180ff0877ac */ /* 0x000e620008000800 */
[----:B------:R-:W-:Y:S02]  /*3640*/  PLOP3.LUT P2, PT, PT, PT, PT, 0x80, 0x8 ;  /* 0x000000000008781c */ /* 0x000fe40003f4f070 */
[----:B------:R-:W-:Y:S01]  /*3650*/  SHF.L.U32 R5, R9, 0x1f, RZ ;  /* 0x0000001f09057819 */ /* 0x000fe200000006ff */
[----:B------:R-:W-:Y:S02]  /*3660*/  ULEA UR9, UR19, UR7, 0x3 ;  /* 0x0000000713097291 */ /* 0x000fe4000f8e18ff */
[----:B------:R-:W-:Y:S02]  /*3670*/  ULEA UR10, UR19, UR21, 0x6 ;  /* 0x00000015130a7291 */ /* 0x000fe4000f8e30ff */
[----:B-1----:R-:W-:-:S06]  /*3680*/  UISETP.GE.AND UP0, UPT, UR8, 0x1, UPT ;  /* 0x000000010800788c */ /* 0x002fcc000bf06270 */
[----:B------:R-:W-:-:S05]  /*3690*/  PLOP3.LUT P0, PT, PT, PT, UP0, 0x80, 0x8 ;  /* 0x000000000008781c */ /* 0x000fca0003f0f008 */
[----:B------:R-:W-:-:S08]  /*36a0*/  @UP0 ULEA UR8, UR18, UR7, 0x3 ;  /* 0x0000000712080291 */ /* 0x000fd0000f8e18ff */
[----:B------:R-:W-:-:S04]  /*36b0*/  @P0 SHF.L.U32 R0, R2, 0x1f, RZ ;  /* 0x0000001f02000819 */ /* 0x000fc800000006ff */
[----:B------:R1:W2:Y:S01]  /*36c0*/  @P0 SYNCS.PHASECHK.TRANS64.TRYWAIT P2, [UR8], R0 ;  /* 0x00000000ff0005a7 */ /* 0x0002a20008041108 */
[----:B------:R-:W3:Y:S02]  /*36d0*/  SYNCS.PHASECHK.TRANS64.TRYWAIT P0, [UR9+0xd0], R5 ;  /* 0x0000d005ff0075a7 */ /* 0x000ee40008001109 */
[----:B-123--:R-:W-:Y:S05]  /*36e0*/  @!P0 BRA `(.L_x_69) ;  /* 0x0000005400a48947 */ /* 0x00efea0003800000 */
.L_x_169:
[----:B------:R-:W-:Y:S01]  /*36f0*/  UMOV UR16, UR17 ;  /* 0x0000001100107c82 */ /* 0x000fe20008000000 */
[----:B------:R-:W-:Y:S05]  /*3700*/  BRA.U !UP0, `(.L_x_70) ;  /* 0x0000000108c07547 */ /* 0x000fea000b800000 */
[----:B------:R-:W-:Y:S02]  /*3710*/  UIADD3 UR16, UPT, UPT, UR20, UR17, URZ ;  /* 0x0000001114107290 */ /* 0x000fe4000fffe0ff */
[----:B------:R-:W-:Y:S01]  /*3720*/  UPLOP3.LUT UP3, UPT, UPT, UPT, UPT, 0x40, 0x4 ;  /* 0x000000000004789c */ /* 0x000fe20003f6e870 */
[----:B------:R-:W-:Y:S01]  /*3730*/  UMOV UR15, UR6 ;  /* 0x00000006000f7c82 */ /* 0x000fe20008000000 */
[----:B------:R-:W-:-:S09]  /*3740*/  UMOV UR46, UR18 ;  /* 0x00000012002e7c82 */ /* 0x000fd20008000000 */
.L_x_73:
[----:B--2---:R-:W-:Y:S01]  /*3750*/  ULEA UR8, UR46, UR7, 0x3 ;  /* 0x000000072e087291 */ /* 0x004fe2000f8e18ff */
[----:B---3--:R-:W-:Y:S11]  /*3760*/  @P2 BRA `(.L_x_71) ;  /* 0x00000000000c2947 */ /* 0x008ff60003800000 */
[----:B-1----:R-:W-:Y:S04]  /*3770*/  SHF.L.U32 R5, R2, 0x1f, RZ ;  /* 0x0000001f02057819 */ /* 0x002fe800000006ff */
[----:B------:R-:W1:Y:S02]  /*3780*/  SYNCS.PHASECHK.TRANS64.TRYWAIT P0, [UR8], R5 ;  /* 0x00000005ff0075a7 */ /* 0x000e640008001108 */
[----:B-1----:R-:W-:Y:S05]  /*3790*/  @!P0 BRA `(.L_x_72) ;  /* 0x0000005400908947 */ /* 0x002fea0003800000 */
.L_x_71:
[----:B------:R-:W-:Y:S01]  /*37a0*/  UISETP.NE.AND UP0, UPT, UR15, 0x1, UPT ;  /* 0x000000010f00788c */ /* 0x000fe2000bf05270 */
[----:B------:R-:W-:Y:S01]  /*37b0*/  PLOP3.LUT P2, PT, PT, PT, PT, 0x80, 0x8 ;  /* 0x000000000008781c */ /* 0x000fe20003f4f070 */
[----:B------:R-:W-:Y:S02]  /*37c0*/  UIADD3 UR18, UPT, UPT, UR46, 0x1, URZ ;  /* 0x000000012e127890 */ /* 0x000fe4000fffe0ff */
[----:B------:R-:W-:Y:S02]  /*37d0*/  ULEA UR32, UR46, UR14, 0x9 ;  /* 0x0000000e2e207291 */ /* 0x000fe4000f8e48ff */
[----:B------:R-:W-:Y:S01]  /*37e0*/  UISETP.NE.AND UP1, UPT, UR18, 0x4, UPT ;  /* 0x000000041200788c */ /* 0x000fe2000bf25270 */
[----:B------:R-:W-:Y:S01]  /*37f0*/  PLOP3.LUT P0, PT, PT, PT, UP0, 0x80, 0x8 ;  /* 0x000000000008781c */ /* 0x000fe20003f0f008 */
[----:B------:R-:W-:Y:S02]  /*3800*/  UIADD3 UR44, UPT, UPT, UR32, 0x2, URZ ;  /* 0x00000002202c7890 */ /* 0x000fe4000fffe0ff */
[----:B------:R-:W-:Y:S02]  /*3810*/  USEL UR31, URZ, 0x1, UP1 ;  /* 0x00000001ff1f7887 */ /* 0x000fe40008800000 */
[----:B------:R-:W-:Y:S02]  /*3820*/  USEL UR18, UR18, URZ, UP1 ;  /* 0x000000ff12127287 */ /* 0x000fe40008800000 */
[----:B------:R-:W-:Y:S02]  /*3830*/  UIADD3 UR40, UPT, UPT, UR32, 0x4, URZ ;  /* 0x0000000420287890 */ /* 0x000fe4000fffe0ff */
[----:B------:R-:W-:Y:S01]  /*3840*/  @UP0 ULEA UR30, UR18, UR7, 0x3 ;  /* 0x00000007121e0291 */ /* 0x000fe2000f8e18ff */
[----:B------:R-:W-:Y:S01]  /*3850*/  LOP3.LUT R2, R2, UR31, RZ, 0x3c, !PT ;  /* 0x0000001f02027c12 */ /* 0x000fe2000f8e3cff */
[----:B------:R-:W-:Y:S02]  /*3860*/  UIADD3 UR36, UPT, UPT, UR32, 0x6, URZ ;  /* 0x0000000620247890 */ /* 0x000fe4000fffe0ff */
[----:B------:R-:W-:Y:S01]  /*3870*/  UIADD3 UR8, UPT, UPT, UR8, 0x20, URZ ;  /* 0x0000002008087890 */ /* 0x000fe2000fffe0ff */
[----:B-1----:R-:W-:Y:S01]  /*3880*/  @P0 SHF.L.U32 R0, R2, 0x1f, RZ ;  /* 0x0000001f02000819 */ /* 0x002fe200000006ff */
[----:B------:R-:W-:Y:S02]  /*3890*/  UIADD3 UR17, UPT, UPT, UR17, 0x1, URZ ;  /* 0x0000000111117890 */ /* 0x000fe4000fffe0ff */
[----:B------:R-:W-:Y:S01]  /*38a0*/  UIADD3 UR15, UPT, UPT, UR15, -0x1, URZ ;  /* 0xffffffff0f0f7890 */ /* 0x000fe2000fffe0ff */
[----:B------:R2:W3:Y:S01]  /*38b0*/  @P0 SYNCS.PHASECHK.TRANS64.TRYWAIT P2, [UR30], R0 ;  /* 0x00000000ff0005a7 */ /* 0x0004e2000804111e */
[----:B------:R-:W-:Y:S02]  /*38c0*/  ULEA UR30, UR46, UR13, 0x9 ;  /* 0x0000000d2e1e7291 */ /* 0x000fe4000f8e48ff */
[----:B------:R-:W-:Y:S02]  /*38d0*/  UISETP.NE.AND UP0, UPT, UR17, UR16, UPT ;  /* 0x000000101100728c */ /* 0x000fe4000bf05270 */
[----:B------:R-:W-:Y:S02]  /*38e0*/  UIADD3 UR42, UPT, UPT, UR30, 0x2, URZ ;  /* 0x000000021e2a7890 */ /* 0x000fe4000fffe0ff */
[----:B------:R-:W-:Y:S02]  /*38f0*/  UIADD3 UR38, UPT, UPT, UR30, 0x4, URZ ;  /* 0x000000041e267890 */ /* 0x000fe4000fffe0ff */
[----:B------:R-:W-:Y:S01]  /*3900*/  UIADD3 UR34, UPT, UPT, UR30, 0x6, URZ ;  /* 0x000000061e227890 */ /* 0x000fe2000fffe0ff */
[----:B------:R-:W-:Y:S01]  /*3910*/  UMOV UR33, 0x40004040 ;  /* 0x4000404000217882 */ /* 0x000fe20000000000 */
[----:B------:R-:W-:Y:S01]  /*3920*/  UMOV UR31, 0x40004040 ;  /* 0x40004040001f7882 */ /* 0x000fe20000000000 */
[----:B------:R-:W-:Y:S01]  /*3930*/  UMOV UR45, 0x40004040 ;  /* 0x40004040002d7882 */ /* 0x000fe20000000000 */
[----:B------:R2:W-:Y:S01]  /*3940*/  UTCHMMA.2CTA gdesc[UR30], gdesc[UR32], tmem[UR10], tmem[UR28], idesc[UR29], UP3 ;  /* 0x00ff1c201e0075ea */ /* 0x0005e20009a0000a */
[----:B------:R-:W-:Y:S01]  /*3950*/  UPLOP3.LUT UP3, UPT, UPT, UPT, UPT, 0x80, 0x8 ;  /* 0x000000000008789c */ /* 0x000fe20003f6f070 */
[----:B------:R-:W-:Y:S01]  /*3960*/  UMOV UR43, 0x40004040 ;  /* 0x40004040002b7882 */ /* 0x000fe20000000000 */
[----:B------:R-:W-:Y:S01]  /*3970*/  UMOV UR41, 0x40004040 ;  /* 0x4000404000297882 */ /* 0x000fe20000000000 */
[----:B------:R2:W-:Y:S01]  /*3980*/  UTCHMMA.2CTA gdesc[UR42], gdesc[UR44], tmem[UR10], tmem[UR26], idesc[UR27], UPT ;  /* 0x00ff1a2c2a0075ea */ /* 0x0005e2000ba0000a */
[----:B------:R-:W-:Y:S01]  /*3990*/  UMOV UR39, 0x40004040 ;  /* 0x4000404000277882 */ /* 0x000fe20000000000 */
[----:B------:R-:W-:Y:S01]  /*39a0*/  UMOV UR37, 0x40004040 ;  /* 0x4000404000257882 */ /* 0x000fe20000000000 */
[----:B------:R-:W-:Y:S01]  /*39b0*/  UMOV UR35, 0x40004040 ;  /* 0x4000404000237882 */ /* 0x000fe20000000000 */
[----:B------:R2:W-:Y:S01]  /*39c0*/  UTCHMMA.2CTA gdesc[UR38], gdesc[UR40], tmem[UR10], tmem[UR24], idesc[UR25], UPT ;  /* 0x00ff1828260075ea */ /* 0x0005e2000ba0000a */
[----:B------:R2:W-:Y:S01]  /*39d0*/  UTCHMMA.2CTA gdesc[UR34], gdesc[UR36], tmem[UR10], tmem[UR22], idesc[UR23], UPT ;  /* 0x00ff1624220075ea */ /* 0x0005e2000ba0000a */
[----:B------:R2:W-:Y:S01]  /*39e0*/  UTCBAR.2CTA.MULTICAST [UR8], URZ, UR12 ;  /* 0x000000ff080073e9 */ /* 0x0005e2000820080c */
[----:B------:R-:W-:Y:S01]  /*39f0*/  UMOV UR46, UR18 ;  /* 0x00000012002e7c82 */ /* 0x000fe20008000000 */
[----:B------:R-:W-:Y:S05]  /*3a00*/  BRA.U UP0, `(.L_x_73) ;  /* 0xfffffffd00507547 */ /* 0x000fea000b83ffff */
.L_x_70:
[----:B------:R-:W-:Y:S01]  /*3a10*/  UIADD3 UR9, UPT, UPT, UR9, 0xb0, URZ ;  /* 0x000000b009097890 */ /* 0x000fe2000fffe0ff */
[----:B------:R-:W-:-:S08]  /*3a20*/  UMOV UR17, UR16 ;  /* 0x0000001000117c82 */ /* 0x000fd00008000000 */
[----:B------:R4:W-:Y:S01]  /*3a30*/  UTCBAR.2CTA.MULTICAST [UR9], URZ, UR11 ;  /* 0x000000ff090073e9 */ /* 0x0009e2000820080b */
[----:B------:R-:W-:Y:S02]  /*3a40*/  NOP ;  /* 0x0000000000007918 */ /* 0x000fe40000000000 */
.L_x_68:
[----:B------:R-:W-:Y:S01]  /*3a50*/  UIADD3 UR19, UPT, UPT, UR19, 0x1, URZ ;  /* 0x0000000113137890 */ /* 0x000fe2000fffe0ff */
[----:B------:R-:W-:-:S03]  /*3a60*/  ISETP.NE.AND P0, PT, R8, 0x2, PT ;  /* 0x000000020800780c */ /* 0x000fc60003f05270 */
[----:B------:R-:W-:Y:S01]  /*3a70*/  UISETP.NE.AND UP0, UPT, UR19, 0x4, UPT ;  /* 0x000000041300788c */ /* 0x000fe2000bf05270 */
[----:B-12---:R-:W-:Y:S02]  /*3a80*/  SEL R0, RZ, 0x1, P0 ;  /* 0x00000001ff007807 */ /* 0x006fe40000000000 */
[----:B------:R-:W-:Y:S01]  /*3a90*/  SEL R8, R8, RZ, P0 ;  /* 0x000000ff08087207 */ /* 0x000fe20000000000 */
[----:B------:R-:W-:Y:S01]  /*3aa0*/  USEL UR8, URZ, 0x1, UP0 ;  /* 0x00000001ff087887 */ /* 0x000fe20008000000 */
[----:B------:R-:W-:Y:S01]  /*3ab0*/  LOP3.LUT R3, R3, R0, RZ, 0x3c, !PT ;  /* 0x0000000003037212 */ /* 0x000fe200078e3cff */
[----:B------:R-:W-:-:S04]  /*3ac0*/  USEL UR19, UR19, URZ, UP0 ;  /* 0x000000ff13137287 */ /* 0x000fc80008000000 */
[----:B------:R-:W-:Y:S01]  /*3ad0*/  LOP3.LUT R9, R9, UR8, RZ, 0x3c, !PT ;  /* 0x0000000809097c12 */ /* 0x000fe2000f8e3cff */
[----:B------:R-:W-:Y:S07]  /*3ae0*/  @P1 BRA `(.L_x_74) ;  /* 0xfffffff800881947 */ /* 0x000fee000383ffff */
[----:B------:R-:W1:Y:S01]  /*3af0*/  S2UR UR6, SR_CgaCtaId ;  /* 0x00000000000679c3 */ /* 0x000e620000008800 */
[----:B------:R-:W-:Y:S01]  /*3b00*/  ELECT P0, URZ, PT ;  /* 0x0000000000ff782f */ /* 0x000fe20003800000 */
[----:B------:R-:W-:Y:S01]  /*3b10*/  HFMA2 R0, -RZ, RZ, 0, 5.9604644775390625e-08 ;  /* 0x00000001ff007431 */ /* 0x000fe200000001ff */
[----:B------:R-:W-:-:S05]  /*3b20*/  UMOV UR8, 0x40 ;  /* 0x0000004000087882 */ /* 0x000fca0000000000 */
[----:B------:R-:W-:Y:S01]  /*3b30*/  UVIRTCOUNT.DEALLOC.SMPOOL 0x80 ;  /* 0x000000800000784c */ /* 0x000fe20000000000 */
[----:B------:R-:W-:Y:S02]  /*3b40*/  UISETP.NE.AND UP0, UPT, UR5, URZ, UPT ;  /* 0x000000ff0500728c */ /* 0x000fe4000bf05270 */
[----:B-1----:R-:W-:-:S09]  /*3b50*/  ULEA UR6, UR6, UR8, 0x18 ;  /* 0x0000000806067291 */ /* 0x002fd2000f8ec0ff */
[----:B------:R1:W-:Y:S01]  /*3b60*/  @P0 STS.U8 [UR6+0x1c], R0 ;  /* 0x00001c00ff000988 */ /* 0x0003e20008000006 */
[----:B------:R-:W-:Y:S05]  /*3b70*/  BRA.U UP0, `(.L_x_75) ;  /* 0x0000000100a07547 */ /* 0x000fea000b800000 */
[----:B------:R-:W-:Y:S01]  /*3b80*/  UIADD3 UR5, UPT, UPT, UR7, 0xd0, URZ ;  /* 0x000000d007057890 */ /* 0x000fe2000fffe0ff */
[----:B------:R-:W-:-:S03]  /*3b90*/  SHF.L.U32 R3, R9, 0x1f, RZ ;  /* 0x0000001f09037819 */ /* 0x000fc600000006ff */
[----:B------:R-:W-:-:S09]  /*3ba0*/  ULEA UR8, UR19, UR5, 0x3 ;  /* 0x0000000513087291 */ /* 0x000fd2000f8e18ff */
[----:B------:R-:W2:Y:S02]  /*3bb0*/  SYNCS.PHASECHK.TRANS64.TRYWAIT P0, [UR8], R3 ;  /* 0x00000003ff0075a7 */ /* 0x000ea40008001108 */
[----:B--2---:R-:W-:Y:S05]  /*3bc0*/  @!P0 BRA `(.L_x_76) ;  /* 0x00000050009c8947 */ /* 0x004fea0003800000 */
.L_x_172:
[----:B----4-:R-:W-:-:S04]  /*3bd0*/  UIADD3 UR9, UPT, UPT, UR19, 0x1, URZ ;  /* 0x0000000113097890 */ /* 0x010fc8000fffe0ff */
        /* <DEDUP_REMOVED lines=8> */
.L_x_174:
        /* <DEDUP_REMOVED lines=9> */
.L_x_176:
[----:B------:R-:W-:-:S04]  /*3cf0*/  UIADD3 UR9, UPT, UPT, UR9, 0x1, URZ ;  /* 0x0000000109097890 */ /* 0x000fc8000fffe0ff */
[----:B------:R-:W-:-:S04]  /*3d00*/  UISETP.NE.AND UP1, UPT, UR9, 0x4, UPT ;  /* 0x000000040900788c */ /* 0x000fc8000bf25270 */
[----:B------:R-:W-:Y:S02]  /*3d10*/  USEL UR8, URZ, 0x1, UP1 ;  /* 0x00000001ff087887 */ /* 0x000fe40008800000 */
[----:B------:R-:W-:-:S04]  /*3d20*/  USEL UR9, UR9, URZ, UP1 ;  /* 0x000000ff09097287 */ /* 0x000fc80008800000 */
[----:B------:R-:W-:Y:S01]  /*3d30*/  ULEA UR9, UR9, UR5, 0x3 ;  /* 0x0000000509097291 */ /* 0x000fe2000f8e18ff */
[----:B-1----:R-:W-:-:S04]  /*3d40*/  LOP3.LUT R3, R2, UR8, RZ, 0x3c, !PT ;  /* 0x0000000802037c12 */ /* 0x002fc8000f8e3cff */
[----:B------:R-:W-:Y:S01]  /*3d50*/  SHF.L.U32 R3, R3, 0x1f, RZ ;  /* 0x0000001f03037819 */ /* 0x000fe200000006ff */
[----:B------:R-:W-:-:S04]  /*3d60*/  IMAD.U32 R0, RZ, RZ, UR9 ;  /* 0x00000009ff007e24 */ /* 0x000fc8000f8e00ff */
[----:B------:R1:W2:Y:S03]  /*3d70*/  SYNCS.PHASECHK.TRANS64.TRYWAIT P0, [R0+URZ], R3 ;  /* 0x00000003000075a7 */ /* 0x0002a600080011ff */
[----:B--2---:R-:W-:Y:S05]  /*3d80*/  @!P0 NANOSLEEP.SYNCS 0x989680 ;  /* 0x009896800000895d */ /* 0x004fea0003900000 */
[----:B------:R-:W2:Y:S02]  /*3d90*/  @!P0 SYNCS.PHASECHK.TRANS64 P0, [R0+URZ], R3 ;  /* 0x00000003000085a7 */ /* 0x000ea400080010ff */
[----:B--2---:R-:W-:Y:S05]  /*3da0*/  @P0 BRA `(.L_x_79) ;  /* 0x0000000000200947 */ /* 0x004fea0003800000 */
.L_x_80:
[----:B--2---:R2:W4:Y:S02]  /*3db0*/  SYNCS.PHASECHK.TRANS64.TRYWAIT P0, [R0+URZ], R3 ;  /* 0x00000003000075a7 */ /* 0x00452400080011ff */
[----:B----4-:R-:W-:Y:S05]  /*3dc0*/  @!P0 NANOSLEEP.SYNCS 0x989680 ;  /* 0x009896800000895d */ /* 0x010fea0003900000 */
[----:B------:R-:W4:Y:S02]  /*3dd0*/  @!P0 SYNCS.PHASECHK.TRANS64 P0, [R0+URZ], R3 ;  /* 0x00000003000085a7 */ /* 0x000f2400080010ff */
[----:B----4-:R-:W-:Y:S05]  /*3de0*/  @!P0 BRA `(.L_x_80) ;  /* 0xfffffffc00f08947 */ /* 0x010fea000383ffff */
[----:B------:R-:W-:Y:S05]  /*3df0*/  BRA `(.L_x_79) ;  /* 0x00000000000c7947 */ /* 0x000fea0003800000 */
.L_x_75:
[----:B------:R-:W-:-:S04]  /*3e00*/  UIADD3 UR5, UPT, UPT, UR7, 0x110, URZ ;  /* 0x0000011007057890 */ /* 0x000fc8000fffe0ff */
[----:B------:R-:W-:-:S09]  /*3e10*/  UPRMT UR5, UR4, 0x654, UR5 ;  /* 0x0000065404057896 */ /* 0x000fd20008000005 */
[----:B------:R-:W-:Y:S03]  /*3e20*/  SYNCS.ARRIVE.TRANS64.RED.A1T0 RZ, [UR5], RZ ;  /* 0x000000ffffff79a7 */ /* 0x000fe60008100405 */
.L_x_79:
[----:B-12---:R-:W-:Y:S01]  /*3e30*/  SHF.L.U32 R3, RZ, 0x1f, RZ ;  /* 0x0000001fff037819 */ /* 0x006fe200000006ff */
[----:B------:R-:W-:Y:S01]  /*3e40*/  UIADD3 UR5, UPT, UPT, UR7, 0x110, URZ ;  /* 0x0000011007057890 */ /* 0x000fe2000fffe0ff */
[----:B------:R-:W-:Y:S02]  /*3e50*/  PLOP3.LUT P0, PT, PT, PT, UP0, 0x80, 0x8 ;  /* 0x000000000008781c */ /* 0x000fe40003f0f008 */
[----:B------:R-:W1:Y:S02]  /*3e60*/  SYNCS.PHASECHK.TRANS64.TRYWAIT P1, [UR7+0x110], R3 ;  /* 0x00011003ff0075a7 */ /* 0x000e640008021107 */
[----:B-1----:R-:W-:Y:S09]  /*3e70*/  @!P1 BRA `(.L_x_81) ;  /* 0x0000005000389947 */ /* 0x002ff20003800000 */
.L_x_178:
[----:B------:R-:W-:Y:S01]  /*3e80*/  @!UP0 UPRMT UR5, UR4, 0x654, UR5 ;  /* 0x0000065404058896 */ /* 0x000fe20008000005 */
[----:B------:R-:W-:Y:S02]  /*3e90*/  UMOV UR8, 0xffff ;  /* 0x0000ffff00087882 */ /* 0x000fe40000000000 */
[----:B------:R-:W-:-:S06]  /*3ea0*/  UMOV UR4, 0x1 ;  /* 0x0000000100047882 */ /* 0x000fcc0000000000 */
[----:B------:R-:W-:Y:S01]  /*3eb0*/  @!P0 SYNCS.ARRIVE.TRANS64.RED.A1T0 RZ, [UR5], RZ ;  /* 0x000000ffffff89a7 */ /* 0x000fe20008100405 */
[----:B------:R-:W-:Y:S01]  /*3ec0*/  NOP ;  /* 0x0000000000007918 */ /* 0x000fe20000000000 */
[----:B-1----:R-:W1:Y:S01]  /*3ed0*/  LDS R0, [UR6+0x14] ;  /* 0x00001406ff007984 */ /* 0x002e620008000800 */
[----:B------:R-:W-:-:S04]  /*3ee0*/  ULOP3.LUT UR5, UR21, 0xffff, URZ, 0xc0, !UPT ;  /* 0x0000ffff15057892 */ /* 0x000fc8000f8ec0ff */
[----:B------:R-:W-:-:S04]  /*3ef0*/  USHF.R.U32.HI UR5, URZ, 0x5, UR5 ;  /* 0x00000005ff057899 */ /* 0x000fc80008011605 */
[----:B------:R-:W-:Y:S02]  /*3f00*/  USHF.L.U32 UR8, UR8, UR5, URZ ;  /* 0x0000000508087299 */ /* 0x000fe400080006ff */
[----:B------:R-:W-:-:S04]  /*3f10*/  USHF.L.U32 UR4, UR4, UR5, URZ ;  /* 0x0000000504047299 */ /* 0x000fc800080006ff */
[----:B-1----:R-:W-:-:S04]  /*3f20*/  LOP3.LUT R0, R0, UR8, RZ, 0xc0, !PT ;  /* 0x0000000800007c12 */ /* 0x002fc8000f8ec0ff */
[----:B------:R-:W-:-:S13]  /*3f30*/  ISETP.NE.AND P0, PT, R0, UR8, PT ;  /* 0x0000000800007c0c */ /* 0x000fda000bf05270 */
[----:B------:R-:W-:Y:S05]  /*3f40*/  @P0 BRA `(.L_x_82) ;  /* 0x0000000000580947 */ /* 0x000fea0003800000 */
[----:B------:R-:W1:Y:S02]  /*3f50*/  LDS R0, [UR6+0x18] ;  /* 0x00001806ff007984 */ /* 0x000e640008000800 */
[----:B-1----:R-:W-:-:S04]  /*3f60*/  LOP3.LUT R0, R0, UR4, RZ, 0xc0, !PT ;  /* 0x0000000400007c12 */ /* 0x002fc8000f8ec0ff */
[----:B------:R-:W-:-:S13]  /*3f70*/  ISETP.NE.AND P0, PT, R0, UR4, PT ;  /* 0x0000000400007c0c */ /* 0x000fda000bf05270 */
[----:B------:R-:W-:Y:S05]  /*3f80*/  @P0 BRA `(.L_x_83) ;  /* 0x00000000003c0947 */ /* 0x000fea0003800000 */
[----:B------:R-:W1:Y:S01]  /*3f90*/  S2R R2, SR_LANEID ;  /* 0x0000000000027919 */ /* 0x000e620000000000 */
[----:B------:R-:W-:Y:S01]  /*3fa0*/  ULOP3.LUT UR8, URZ, UR8, URZ, 0x33, !UPT ;  /* 0x00000008ff087292 */ /* 0x000fe2000f8e33ff */
[----:B------:R-:W-:Y:S01]  /*3fb0*/  LOP3.LUT R4, RZ, UR4, RZ, 0x33, !PT ;  /* 0x00000004ff047c12 */ /* 0x000fe2000f8e33ff */
[----:B------:R-:W-:Y:S02]  /*3fc0*/  VOTEU.ANY UR7, UPT, PT ;  /* 0x0000000000077886 */ /* 0x000fe400038e0100 */
[----:B------:R-:W-:Y:S01]  /*3fd0*/  UFLO.U32 UR7, UR7 ;  /* 0x00000007000772bd */ /* 0x000fe200080e0000 */
[----:B------:R-:W2:Y:S01]  /*3fe0*/  REDUX UR4, R4 ;  /* 0x00000000040473c4 */ /* 0x000ea20000000000 */
[----:B------:R-:W-:-:S06]  /*3ff0*/  IMAD.U32 R0, RZ, RZ, UR8 ;  /* 0x00000008ff007e24 */ /* 0x000fcc000f8e00ff */
[----:B------:R1:W-:Y:S01]  /*4000*/  UTCATOMSWS.AND URZ, UR8 ;  /* 0x0000000800ff79e3 */ /* 0x0003e20008000000 */
[----:B------:R-:W3:Y:S01]  /*4010*/  REDUX UR5, R0 ;  /* 0x00000000000573c4 */ /* 0x000ee20000000000 */
[----:B-1----:R-:W-:Y:S01]  /*4020*/  ISETP.EQ.U32.AND P0, PT, R2, UR7, PT ;  /* 0x0000000702007c0c */ /* 0x002fe2000bf02070 */
[----:B--2---:R-:W-:Y:S01]  /*4030*/  IMAD.U32 R2, RZ, RZ, UR4 ;  /* 0x00000004ff027e24 */ /* 0x004fe2000f8e00ff */
[----:B---3--:R-:W-:-:S11]  /*4040*/  MOV R3, UR5 ;  /* 0x0000000500037c02 */ /* 0x008fd60008000f00 */
[----:B------:R1:W-:Y:S04]  /*4050*/  @P0 ATOMS.AND RZ, [UR6+0x14], R3 ;  /* 0x00001403ffff098c */ /* 0x0003e8000a800006 */
[----:B------:R1:W-:Y:S01]  /*4060*/  @P0 ATOMS.AND RZ, [UR6+0x18], R2 ;  /* 0x00001802ffff098c */ /* 0x0003e2000a800006 */
[----:B------:R-:W-:Y:S05]  /*4070*/  BRA `(.L_x_84) ;  /* 0x0000000000147947 */ /* 0x000fea0003800000 */
.L_x_83:
[----:B------:R-:W-:Y:S02]  /*4080*/  MOV R2, 0x40a0 ;  /* 0x000040a000027802 */ /* 0x000fe40000000f00 */
[----:B---345:R-:W-:Y:S05]  /*4090*/  CALL.REL.NOINC `($__internal_0_$__cuda_sm10x_tcgen05_guardrail_trap_col_being_dealloced_not_returned_by_alloc) ;  /* 0x0000005400187944 */ /* 0x038fea0003c00000 */
[----:B------:R-:W-:Y:S05]  /*40a0*/  BRA `(.L_x_84) ;  /* 0x0000000000087947 */ /* 0x000fea0003800000 */
.L_x_82:
[----:B------:R-:W-:Y:S02]  /*40b0*/  MOV R2, 0x40d0 ;  /* 0x000040d000027802 */ /* 0x000fe40000000f00 */
[----:B---345:R-:W-:Y:S05]  /*40c0*/  CALL.REL.NOINC `($__internal_2_$__cuda_sm10x_tcgen05_guardrail_trap_unallocated_columns_being_dealloced) ;  /* 0x0000005400247944 */ /* 0x038fea0003c00000 */
.L_x_84:
[----:B------:R-:W-:Y:S01]  /*40d0*/  NOP ;  /* 0x0000000000007918 */ /* 0x000fe20000000000 */
[----:B----4-:R-:W-:Y:S05]  /*40e0*/  EXIT ;  /* 0x000000000000794d */ /* 0x010fea0003800000 */
.L_x_55:
[----:B------:R-:W-:-:S09]  /*40f0*/  UISETP.NE.OR UP5, UPT, UR10, 0x3, !UP5 ;  /* 0x000000030a00788c */ /* 0x000fd2000efa5670 */
[----:B------:R-:W-:Y:S05]  /*4100*/  BRA.U UP5, `(.L_x_85) ;  /* 0x0000001105787547 */ /* 0x000fea000b800000 */
[----:B------:R-:W1:Y:S01]  /*4110*/  LDC R0, c[0x0][0xb30] ;  /* 0x0002cc00ff007b82 */ /* 0x000e620000000800 */
[----:B------:R-:W2:Y:S01]  /*4120*/  LDCU.64 UR8, c[0x0][0x888] ;  /* 0x00011100ff0877ac */ /* 0x000ea20008000a00 */
[----:B------:R-:W-:Y:S02]  /*4130*/  HFMA2 R25, -RZ, RZ, 0, 0 ;  /* 0x00000000ff197431 */ /* 0x000fe400000001ff */
[----:B-----5:R-:W-:Y:S01]  /*4140*/  IMAD.MOV.U32 R32, RZ, RZ, 0x1 ;  /* 0x00000001ff207424 */ /* 0x020fe200078e00ff */
[----:B------:R-:W-:Y:S01]  /*4150*/  MOV R23, 0x1000 ;  /* 0x0000100000177802 */ /* 0x000fe20000000f00 */
[----:B------:R-:W3:Y:S01]  /*4160*/  LDCU.64 UR4, c[0x0][0x890] ;  /* 0x00011200ff0477ac */ /* 0x000ee20008000a00 */
[----:B------:R-:W-:Y:S01]  /*4170*/  IMAD.MOV.U32 R27, RZ, RZ, RZ ;  /* 0x000000ffff1b7224 */ /* 0x000fe200078e00ff */
[----:B------:R-:W4:Y:S01]  /*4180*/  LDC R19, c[0x0][0x370] ;  /* 0x0000dc00ff137b82 */ /* 0x000f220000000800 */
[----:B------:R-:W-:Y:S01]  /*4190*/  UMOV UR7, 0x400 ;  /* 0x0000040000077882 */ /* 0x000fe20000000000 */
[----:B------:R-:W-:-:S02]  /*41a0*/  UPLOP3.LUT UP1, UPT, UPT, UPT, UPT, 0x40, 0x4 ;  /* 0x000000000004789c */ /* 0x000fc40003f2e870 */
[----:B------:R-:W-:-:S04]  /*41b0*/  ULEA UR7, UR37, UR7, 0x18 ;  /* 0x0000000725077291 */ /* 0x000fc8000f8ec0ff */
[----:B------:R-:W4:Y:S01]  /*41c0*/  LDC R2, c[0x0][0xb0c] ;  /* 0x0002c300ff027b82 */ /* 0x000f220000000800 */
[----:B------:R-:W-:Y:S02]  /*41d0*/  UIADD3 UR13, UPT, UPT, UR7, 0x58, URZ ;  /* 0x00000058070d7890 */ /* 0x000fe4000fffe0ff */
[----:B--2---:R-:W-:Y:S02]  /*41e0*/  UISETP.NE.U32.AND UP3, UPT, UR8, URZ, UPT ;  /* 0x000000ff0800728c */ /* 0x004fe4000bf65070 */
[----:B------:R-:W-:Y:S02]  /*41f0*/  UIADD3 UR41, UPT, UPT, UR7, 0x40, URZ ;  /* 0x0000004007297890 */ /* 0x000fe4000fffe0ff */
[----:B---3--:R-:W-:Y:S01]  /*4200*/  UISETP.NE.U32.AND UP4, UPT, UR4, URZ, UPT ;  /* 0x000000ff0400728c */ /* 0x008fe2000bf85070 */
[----:B------:R-:W2:Y:S01]  /*4210*/  LDC R18, c[0x0][0xb20] ;  /* 0x0002c800ff127b82 */ /* 0x000ea20000000800 */
[----:B-1----:R-:W-:Y:S01]  /*4220*/  ISETP.NE.AND P1, PT, R0, 0x1, PT ;  /* 0x000000010000780c */ /* 0x002fe20003f25270 */
[----:B------:R-:W-:-:S02]  /*4230*/  UISETP.NE.AND.EX UP3, UPT, UR9, URZ, UPT, UP3 ;  /* 0x000000ff0900728c */ /* 0x000fc4000bf65330 */
[----:B------:R-:W-:Y:S02]  /*4240*/  UIADD3 UR33, UPT, UPT, UR7, 0x48, URZ ;  /* 0x0000004807217890 */ /* 0x000fe4000fffe0ff */
[----:B------:R-:W-:Y:S02]  /*4250*/  UIADD3 UR25, UPT, UPT, UR7, 0x50, URZ ;  /* 0x0000005007197890 */ /* 0x000fe4000fffe0ff */
[----:B------:R-:W1:Y:S01]  /*4260*/  LDC.64 R36, c[0x0][0x348] ;  /* 0x0000d200ff247b82 */ /* 0x000e620000000a00 */
[----:B------:R-:W-:Y:S02]  /*4270*/  UPRMT UR13, UR37, 0x654, UR13 ;  /* 0x00000654250d7896 */ /* 0x000fe4000800000d */
[----:B------:R-:W-:-:S05]  /*4280*/  UISETP.NE.AND.EX UP4, UPT, UR5, URZ, UPT, UP4 ;  /* 0x000000ff0500728c */ /* 0x000fca000bf85340 */
[----:B------:R-:W3:Y:S08]  /*4290*/  LDC.64 R16, c[0x0][0xb10] ;  /* 0x0002c400ff107b82 */ /* 0x000ef00000000a00 */
[----:B------:R-:W1:Y:S08]  /*42a0*/  LDC.64 R6, c[0x0][0xb18] ;  /* 0x0002c600ff067b82 */ /* 0x000e700000000a00 */
[----:B------:R-:W1:Y:S08]  /*42b0*/  LDC.64 R4, c[0x0][0xb28] ;  /* 0x0002ca00ff047b82 */ /* 0x000e700000000a00 */
[----:B--2-4-:R-:W1:Y:S02]  /*42c0*/  LDC R22, c[0x0][0x374] ;  /* 0x0000dd00ff167b82 */ /* 0x014e640000000800 */
.L_x_96:
[----:B------:R-:W-:Y:S02]  /*42d0*/  LEA R0, R27, UR7, 0x3 ;  /* 0x000000071b007c11 */ /* 0x000fe4000f8e18ff */
[----:B------:R-:W-:Y:S02]  /*42e0*/  SHF.L.U32 R3, R25, 0x1f, RZ ;  /* 0x0000001f19037819 */ /* 0x000fe400000006ff */
[----:B------:R-:W-:Y:S02]  /*42f0*/  LEA R28, R27, UR7, 0x4 ;  /* 0x000000071b1c7c11 */ /* 0x000fe4000f8e20ff */
[----:B--2---:R-:W2:Y:S02]  /*4300*/  SYNCS.PHASECHK.TRANS64.TRYWAIT P0, [R0+URZ+0x90], R3 ;  /* 0x00009003000075a7 */ /* 0x004ea400080011ff */
[----:B--2---:R-:W-:Y:S05]  /*4310*/  @!P0 BRA `(.L_x_86) ;  /* 0x0000004c00288947 */ /* 0x004fea0003800000 */
.L_x_179:
[----:B------:R-:W-:Y:S01]  /*4320*/  ISETP.GE.AND P0, PT, R26, 0x1, PT ;  /* 0x000000011a00780c */ /* 0x000fe20003f06270 */
[----:B------:R-:W4:Y:S01]  /*4330*/  LDS.128 R28, [R28+0x120] ;  /* 0x000120001c1c7984 */ /* 0x000f220000000c00 */
[----:B--2---:R-:W-:Y:S01]  /*4340*/  VIADD R0, R0, 0xa0 ;  /* 0x000000a000007836 */ /* 0x004fe20000000000 */
[----:B------:R-:W-:Y:S01]  /*4350*/  @!PT LDS RZ, [RZ] ;  /* 0x00000000fffff984 */ /* 0x000fe20000000800 */
[----:B------:R-:W-:Y:S01]  /*4360*/  @!PT LDS RZ, [RZ] ;  /* 0x00000000fffff984 */ /* 0x000fe20000000800 */
[----:B------:R-:W-:Y:S01]  /*4370*/  @!PT LDS RZ, [RZ] ;  /* 0x00000000fffff984 */ /* 0x000fe20000000800 */
[----:B------:R-:W-:Y:S01]  /*4380*/  @!PT LDS RZ, [RZ] ;  /* 0x00000000fffff984 */ /* 0x000fe20000000800 */
[----:B------:R2:W-:Y:S06]  /*4390*/  MEMBAR.ALL.CTA ;  /* 0x0000000000007992 */ /* 0x0005ec0000008000 */
[----:B--2---:R-:W2:Y:S01]  /*43a0*/  FENCE.VIEW.ASYNC.S ;  /* 0x00000000000073c6 */ /* 0x004ea20000000000 */
[----:B------:R-:W-:Y:S04]  /*43b0*/  PRMT R0, RZ, 0x654, R0 ;  /* 0x00000654ff007816 */ /* 0x000fe80000000000 */
[----:B--2---:R2:W-:Y:S01]  /*43c0*/  SYNCS.ARRIVE.TRANS64.RED.A1T0 RZ, [R0+URZ], RZ ;  /* 0x000000ff00ff79a7 */ /* 0x0045e200081004ff */
[----:B----4-:R-:W-:Y:S11]  /*43d0*/  LOP3.LUT P3, RZ, R30, 0x1, RZ, 0xc0, !PT ;  /* 0x000000011eff7812 */ /* 0x010ff6000786c0ff */
[----:B------:R-:W-:Y:S02]  /*43e0*/  @!UPT UIADD3 URZ, UPT, UPT, URZ, URZ, URZ ;  /* 0x000000fffffff290 */ /* 0x000fe4000fffe0ff */
[----:B------:R-:W-:Y:S02]  /*43f0*/  @P3 MOV R13, R28 ;  /* 0x0000001c000d3202 */ /* 0x000fe40000000f00 */
[----:B------:R-:W-:Y:S01]  /*4400*/  @P3 LOP3.LUT R8, R29, 0xffff, RZ, 0xc0, !PT ;  /* 0x0000ffff1d083812 */ /* 0x000fe200078ec0ff */
[----:B--2---:R-:W-:Y:S06]  /*4410*/  @!P0 BRA `(.L_x_87) ;  /* 0x0000000000a48947 */ /* 0x004fec0003800000 */
[----:B-1----:R-:W-:Y:S01]  /*4420*/  IMAD.HI.U32 R33, R22, R7, RZ ;  /* 0x0000000716217227 */ /* 0x002fe200078e00ff */
[----:B------:R-:W-:Y:S02]  /*4430*/  ISETP.NE.AND P0, PT, R6, 0x1, PT ;  /* 0x000000010600780c */ /* 0x000fe40003f05270 */
[----:B------:R-:W-:Y:S01]  /*4440*/  ISETP.NE.AND P2, PT, R26, 0x1, PT ;  /* 0x000000011a00780c */ /* 0x000fe20003f45270 */
[----:B---3--:R-:W-:Y:S01]  /*4450*/  IMAD.HI.U32 R34, R19, R16, RZ ;  /* 0x0000001013227227 */ /* 0x008fe200078e00ff */
[----:B------:R-:W-:Y:S02]  /*4460*/  SHF.R.U32.HI R33, RZ, R18, R33 ;  /* 0x00000012ff217219 */ /* 0x000fe40000011621 */
[----:B------:R-:W-:Y:S01]  /*4470*/  ISETP.NE.AND P4, PT, R2, 0x1, PT ;  /* 0x000000010200780c */ /* 0x000fe20003f85270 */
[----:B------:R-:W-:Y:S01]  /*4480*/  IMAD.HI.U32 R38, R13, R16, RZ ;  /* 0x000000100d267227 */ /* 0x000fe200078e00ff */
[----:B------:R-:W-:Y:S02]  /*4490*/  SHF.R.U32.HI R34, RZ, R17, R34 ;  /* 0x00000011ff227219 */ /* 0x000fe40000011622 */
[----:B------:R-:W-:Y:S01]  /*44a0*/  SEL R3, R22, R33, !P0 ;  /* 0x0000002116037207 */ /* 0x000fe20004000000 */
[C---:B------:R-:W-:Y:S01]  /*44b0*/  IMAD.HI.U32 R33, R8.reuse, R7, RZ ;  /* 0x0000000708217227 */ /* 0x040fe200078e00ff */
[----:B------:R-:W-:Y:S02]  /*44c0*/  SEL R11, R19, R34, !P4 ;  /* 0x00000022130b7207 */ /* 0x000fe40006000000 */
[----:B------:R-:W-:Y:S01]  /*44d0*/  SHF.R.U32.HI R38, RZ, R17, R38 ;  /* 0x00000011ff267219 */ /* 0x000fe20000011626 */
[----:B------:R-:W-:Y:S01]  /*44e0*/  IMAD.HI.U32 R40, R3, R4, RZ ;  /* 0x0000000403287227 */ /* 0x000fe200078e00ff */
[----:B------:R-:W-:Y:S03]  /*44f0*/  SHF.R.U32.HI R33, RZ, R18, R33 ;  /* 0x00000012ff217219 */ /* 0x000fe60000011621 */
[----:B------:R-:W-:Y:S01]  /*4500*/  IMAD.HI.U32 R34, R11, R4, RZ ;  /* 0x000000040b227227 */ /* 0x000fe200078e00ff */
[----:B------:R-:W-:Y:S02]  /*4510*/  @P2 SHF.R.U32.HI R3, RZ, R5, R40 ;  /* 0x00000005ff032219 */ /* 0x000fe40000011628 */
[----:B------:R-:W-:Y:S02]  /*4520*/  SEL R9, R8, R33, !P0 ;  /* 0x0000002108097207 */ /* 0x000fe40004000000 */
[----:B------:R-:W-:Y:S01]  /*4530*/  @P2 SHF.R.U32.HI R11, RZ, R5, R34 ;  /* 0x00000005ff0b2219 */ /* 0x000fe20000011622 */
[C---:B------:R-:W-:Y:S01]  /*4540*/  IMAD R10, R26.reuse, R3, RZ ;  /* 0x000000031a0a7224 */ /* 0x040fe200078e02ff */
[----:B------:R-:W-:Y:S01]  /*4550*/  SEL R3, R13, R38, !P4 ;  /* 0x000000260d037207 */ /* 0x000fe20006000000 */
[C---:B------:R-:W-:Y:S03]  /*4560*/  IMAD.HI.U32 R14, R9.reuse, R4, RZ ;  /* 0x00000004090e7227 */ /* 0x040fe600078e00ff */
[----:B------:R-:W-:Y:S01]  /*4570*/  ISETP.GE.AND P0, PT, R9, R10, PT ;  /* 0x0000000a0900720c */ /* 0x000fe20003f06270 */
[C---:B------:R-:W-:Y:S01]  /*4580*/  IMAD R12, R26.reuse, R11, RZ ;  /* 0x0000000b1a0c7224 */ /* 0x040fe200078e02ff */
[-C--:B------:R-:W-:Y:S04]  /*4590*/  SHF.R.U32.HI R14, RZ, R5.reuse, R14 ;  /* 0x00000005ff0e7219 */ /* 0x080fe8000001160e */
[----:B------:R-:W-:Y:S02]  /*45a0*/  ISETP.GE.OR P0, PT, R3, R12, P0 ;  /* 0x0000000c0300720c */ /* 0x000fe40000706670 */
[----:B------:R-:W-:Y:S05]  /*45b0*/  SEL R15, R9, R14, !P2 ;  /* 0x0000000e090f7207 */ /* 0x000fea0005000000 */
[----:B------:R-:W-:Y:S04]  /*45c0*/  IMAD.MOV R14, RZ, RZ, -R15 ;  /* 0x000000ffff0e7224 */ /* 0x000fe800078e0a0f */
[----:B------:R-:W-:Y:S02]  /*45d0*/  IMAD R14, R26, R14, R9 ;  /* 0x0000000e1a0e7224 */ /* 0x000fe400078e0209 */
[C---:B------:R-:W-:Y:S05]  /*45e0*/  @!P0 IMAD.HI.U32 R10, R3.reuse, R4, RZ ;  /* 0x00000004030a8227 */ /* 0x040fea00078e00ff */
[----:B------:R-:W-:Y:S04]  /*45f0*/  @!P0 SHF.R.U32.HI R10, RZ, R5, R10 ;  /* 0x00000005ff0a8219 */ /* 0x000fe8000001160a */
[----:B------:R-:W-:Y:S01]  /*4600*/  @!P0 SEL R0, R3, R10, !P2 ;  /* 0x0000000a03008207 */ /* 0x000fe20005000000 */
[----:B------:R-:W-:Y:S03]  /*4610*/  IMAD.MOV R10, RZ, RZ, -R3 ;  /* 0x000000ffff0a7224 */ /* 0x000fe600078e0a03 */
[----:B------:R-:W-:Y:S01]  /*4620*/  @!P0 IADD3 R15, PT, PT, R15, -R0, RZ ;  /* 0x800000000f0f8210 */ /* 0x000fe20007ffe0ff */
[----:B------:R-:W-:Y:S01]  /*4630*/  @!P0 IMAD R0, R11, R14, R0 ;  /* 0x0000000e0b008224 */ /* 0x000fe200078e0200 */
[----:B------:R-:W-:Y:S01]  /*4640*/  IADD3 R11, PT, PT, -R9, RZ, RZ ;  /* 0x000000ff090b7210 */ /* 0x000fe20007ffe1ff */
[----:B------:R-:W-:Y:S02]  /*4650*/  IMAD R13, R2, R10, R13 ;  /* 0x0000000a020d7224 */ /* 0x000fe400078e020d */
[----:B------:R-:W-:Y:S02]  /*4660*/  @!P0 IMAD R9, R15, R26, R3 ;  /* 0x0000001a0f098224 */ /* 0x000fe400078e0203 */
[----:B------:R-:W-:Y:S02]  /*4670*/  @!P0 IMAD.MOV.U32 R3, RZ, RZ, R0 ;  /* 0x000000ffff038224 */ /* 0x000fe400078e0000 */
[----:B------:R-:W-:Y:S02]  /*4680*/  IMAD R8, R6, R11, R8 ;  /* 0x0000000b06087224 */ /* 0x000fe400078e0208 */
[----:B------:R-:W-:Y:S02]  /*4690*/  IMAD R13, R3, R2, R13 ;  /* 0x00000002030d7224 */ /* 0x000fe400078e020d */
[----:B------:R-:W-:Y:S02]  /*46a0*/  IMAD R8, R9, R6, R8 ;  /* 0x0000000609087224 */ /* 0x000fe400078e0208 */
.L_x_87:
[----:B------:R-:W-:Y:S05]  /*46b0*/  BRA.U UP1, `(.L_x_88) ;  /* 0x0000000101107547 */ /* 0x000fea000b800000 */
[----:B------:R-:W-:Y:S04]  /*46c0*/  MOV R0, UR6 ;  /* 0x0000000600007c02 */ /* 0x000fe80008000f00 */
[----:B------:R-:W-:Y:S04]  /*46d0*/  SHF.L.U32 R3, R0, 0x1f, RZ ;  /* 0x0000001f00037819 */ /* 0x000fe800000006ff */
[----:B------:R-:W2:Y:S02]  /*46e0*/  SYNCS.PHASECHK.TRANS64.TRYWAIT P0, [UR7+0x88], R3 ;  /* 0x00008803ff0075a7 */ /* 0x000ea40008001107 */
[----:B--2---:R-:W-:Y:S05]  /*46f0*/  @!P0 BRA `(.L_x_89) ;  /* 0x0000004800448947 */ /* 0x004fea0003800000 */
.L_x_88:
[----:B------:R-:W-:Y:S02]  /*4700*/  R2UR UR42, R20 ;  /* 0x00000000142a72ca */ /* 0x000fe400000e0000 */
[----:B------:R-:W-:Y:S02]  /*4710*/  R2UR UR43, R21 ;  /* 0x00000000152b72ca */ /* 0x000fe400000e0000 */
[----:B------:R-:W-:Y:S02]  /*4720*/  ISETP.NE.U32.AND P2, PT, RZ, UR4, PT ;  /* 0x00000004ff007c0c */ /* 0x000fe4000bf45070 */
[----:B------:R-:W-:Y:S02]  /*4730*/  SHF.L.U32 R12, R32, 0x1f, RZ ;  /* 0x0000001f200c7819 */ /* 0x000fe400000006ff */
[----:B------:R-:W-:Y:S05]  /*4740*/  ISETP.NE.AND.EX P2, PT, RZ, UR5, PT, P2 ;  /* 0x00000005ff007c0c */ /* 0x000fea000bf45320 */
[----:B------:R-:W-:Y:S02]  /*4750*/  USHF.L.U32 UR42, UR42, 0x7, URZ ;  /* 0x000000072a2a7899 */ /* 0x000fe400080006ff */
[----:B------:R-:W-:Y:S01]  /*4760*/  USHF.L.U32 UR43, UR43, 0x6, URZ ;  /* 0x000000062b2b7899 */ /* 0x000fe200080006ff */
[----:B------:R-:W-:Y:S11]  /*4770*/  BRA.U !UP4, `(.L_x_90) ;  /* 0x000000010c347547 */ /* 0x000ff6000b800000 */
[----:B------:R-:W-:Y:S01]  /*4780*/  UPLOP3.LUT UP0, UPT, UPT, UPT, UP3, 0x80, 0x8 ;  /* 0x000000000008789c */ /* 0x000fe20003f0f030 */
[----:B--2---:R-:W-:Y:S02]  /*4790*/  HFMA2 R0, -RZ, RZ, 0, 5.9604644775390625e-08 ;  /* 0x00000001ff007431 */ /* 0x004fe400000001ff */
[----:B------:R-:W-:Y:S03]  /*47a0*/  IMAD.MOV.U32 R59, RZ, RZ, 0x1 ;  /* 0x00000001ff3b7424 */ /* 0x000fe600078e00ff */
[----:B------:R-:W-:Y:S05]  /*47b0*/  PLOP3.LUT P0, PT, PT, PT, UP0, 0x80, 0x8 ;  /* 0x000000000008781c */ /* 0x000fea0003f0f008 */
[----:B------:R-:W2:Y:S01]  /*47c0*/  @UP0 LDCU.64 UR10, c[0x0][0x888] ;  /* 0x00011100ff0a07ac */ /* 0x000ea20008000a00 */
[----:B------:R-:W-:Y:S07]  /*47d0*/  @UP0 UIMAD UR8, UR36, UR4, URZ ;  /* 0x00000004240802a4 */ /* 0x000fee000f8e02ff */
[----:B------:R-:W-:Y:S01]  /*47e0*/  @!P0 PRMT R59, R0, 0x7610, R59 ;  /* 0x00007610003b8816 */ /* 0x000fe2000000003b */
[----:B--2---:R-:W-:Y:S03]  /*47f0*/  @UP0 UIMAD.WIDE UR10, UR8, 0x4, UR10 ;  /* 0x00000004080a08a5 */ /* 0x004fe6000f8e020a */
[----:B------:R-:W2:Y:S03]  /*4800*/  @!UP0 LDCU UR8, c[0x0][0x880] ;  /* 0x00011000ff0887ac */ /* 0x000ea60008000800 */
[----:B------:R-:W-:Y:S01]  /*4810*/  IMAD.U32 R10, RZ, RZ, UR10 ;  /* 0x0000000aff0a7e24 */ /* 0x000fe2000f8e00ff */
[----:B------:R-:W-:Y:S05]  /*4820*/  MOV R11, UR11 ;  /* 0x0000000b000b7c02 */ /* 0x000fea0008000f00 */
[----:B------:R4:W5:Y:S02]  /*4830*/  @P0 LDG.E R35, desc[UR46][R10.64] ;  /* 0x0000002e0a230981 */ /* 0x000964000c1e1900 */
[----:B--2-4-:R-:W-:Y:S07]  /*4840*/  @!P0 IMAD.U32 R35, RZ, RZ, UR8 ;  /* 0x00000008ff238e24 */ /* 0x014fee000f8e00ff */
.L_x_90:
[----:B-----5:R-:W-:Y:S01]  /*4850*/  @!P2 FSETP.EQ.AND P0, PT, R35, RZ, PT ;  /* 0x000000ff2300a20b */ /* 0x020fe20003f02000 */
[----:B------:R-:W-:Y:S01]  /*4860*/  @!UPT UIADD3 URZ, UPT, UPT, URZ, URZ, URZ ;  /* 0x000000fffffff290 */ /* 0x000fe2000fffe0ff */
[----:B------:R-:W-:Y:S11]  /*4870*/  @!P2 BRA `(.L_x_91) ;  /* 0x000000000014a947 */ /* 0x000ff60003800000 */
[----:B------:R-:W-:Y:S02]  /*4880*/  LOP3.LUT P2, RZ, R59, 0xff, RZ, 0xc0, !PT ;  /* 0x000000ff3bff7812 */ /* 0x000fe4000784c0ff */
[----:B------:R-:W-:Y:S04]  /*4890*/  PLOP3.LUT P0, PT, PT, PT, UP0, 0x80, 0x8 ;  /* 0x000000000008781c */ /* 0x000fe80003f0f008 */
[----:B------:R-:W-:Y:S07]  /*48a0*/  PLOP3.LUT P0, PT, P0, PT, PT, 0x8, 0x80 ;  /* 0x000000000080781c */ /* 0x000fee000070e170 */
[----:B------:R-:W-:Y:S11]  /*48b0*/  @P2 FSETP.EQ.AND P0, PT, R35, RZ, PT ;  /* 0x000000ff2300220b */ /* 0x000ff60003f02000 */
[----:B------:R-:W-:Y:S02]  /*48c0*/  @!UPT UIADD3 URZ, UPT, UPT, URZ, URZ, URZ ;  /* 0x000000fffffff290 */ /* 0x000fe4000fffe0ff */
.L_x_91:
[----:B------:R-:W4:Y:S01]  /*48d0*/  SYNCS.PHASECHK.TRANS64.TRYWAIT P2, [UR7+0x60], R12 ;  /* 0x0000600cff0075a7 */ /* 0x000f220008041107 */
[----:B------:R-:W-:Y:S04]  /*48e0*/  ELECT P4, URZ, PT ;  /* 0x0000000000ff782f */ /* 0x000fe80003880000 */
[----:B------:R-:W-:Y:S11]  /*48f0*/  PLOP3.LUT P4, PT, P0, P4, PT, 0xf2, 0x2f ;  /* 0x00000000002f781c */ /* 0x000ff60000789e72 */
[----:B------:R-:W-:Y:S02]  /*4900*/  @!UPT UIADD3 URZ, UPT, UPT, URZ, URZ, URZ ;  /* 0x000000fffffff290 */ /* 0x000fe4000fffe0ff */
[----:B-1----:R-:W-:Y:S05]  /*4910*/  @!P4 IADD3 R9, P0, PT, R36, 0x580, RZ ;  /* 0x000005802409c810 */ /* 0x002fea0007f1e0ff */
[----:B--2---:R-:W-:Y:S01]  /*4920*/  @!P4 IMAD.X R0, RZ, RZ, R37, P0 ;  /* 0x000000ffff00c224 */ /* 0x004fe200000e0625 */
[----:B----4-:R-:W-:Y:S07]  /*4930*/  @!P2 BRA `(.L_x_92) ;  /* 0x0000004400cca947 */ /* 0x010fee0003800000 */
.L_x_182:
[----:B------:R-:W-:Y:S01]  /*4940*/  @!P4 R2UR UR9, R9 ;  /* 0x000000000909c2ca */ /* 0x000fe200000e0000 */
[----:B------:R-:W-:Y:S01]  /*4950*/  VOTEU.ALL UP1, P4 ;  /* 0x0000000000ff7886 */ /* 0x000fe20002020000 */
[----:B------:R-:W-:Y:S01]  /*4960*/  @!P4 R2UR UR8, R0 ;  /* 0x000000000008c2ca */ /* 0x000fe200000e0000 */
[----:B------:R-:W-:Y:S01]  /*4970*/  VOTEU.ALL UP2, P4 ;  /* 0x0000000000ff7886 */ /* 0x000fe20002040000 */
[----:B------:R-:W-:Y:S01]  /*4980*/  UMOV UR16, 0x0 ;  /* 0x0000000000107882 */ /* 0x000fe20000000000 */
[----:B------:R-:W-:Y:S01]  /*4990*/  UMOV UR17, 0x10000000 ;  /* 0x1000000000117882 */ /* 0x000fe20000000000 */
[----:B------:R-:W-:Y:S01]  /*49a0*/  @!UP1 UIADD3 UR40, UPT, UPT, UR7, 0x200, URZ ;  /* 0x0000020007289890 */ /* 0x000fe2000fffe0ff */
[----:B------:R-:W-:Y:S01]  /*49b0*/  @!P4 IMAD.MOV.U32 R0, RZ, RZ, 0x1000 ;  /* 0x00001000ff00c424 */ /* 0x000fe200078e00ff */
[----:B------:R-:W-:Y:S01]  /*49c0*/  UMOV UR44, UR36 ;  /* 0x00000024002c7c82 */ /* 0x000fe20008000000 */
[----:B------:R-:W-:Y:S01]  /*49d0*/  @!UP1 UIADD3 UR10, UPT, UPT, UR42, 0x40, URZ ;  /* 0x000000402a0a9890 */ /* 0x000fe2000fffe0ff */
[----:B------:R-:W-:Y:S01]  /*49e0*/  @!P4 IADD3 R9, P0, PT, R36, 0x580, RZ ;  /* 0x000005802409c810 */ /* 0x000fe20007f1e0ff */
[----:B------:R-:W-:Y:S01]  /*49f0*/  UMOV UR11, UR43 ;  /* 0x0000002b000b7c82 */ /* 0x000fe20008000000 */
[----:B------:R-:W-:Y:S01]  /*4a00*/  UMOV UR12, UR36 ;  /* 0x00000024000c7c82 */ /* 0x000fe20008000000 */
[----:B------:R-:W-:Y:S01]  /*4a10*/  IMAD.U32 R10, RZ, RZ, UR9 ;  /* 0x00000009ff0a7e24 */ /* 0x000fe2000f8e00ff */
[----:B------:R-:W-:Y:S01]  /*4a20*/  UMOV UR9, UR41 ;  /* 0x0000002900097c82 */ /* 0x000fe20008000000 */
[----:B------:R-:W-:Y:S01]  /*4a30*/  IMAD.U32 R11, RZ, RZ, UR8 ;  /* 0x00000008ff0b7e24 */ /* 0x000fe2000f8e00ff */
[----:B------:R-:W-:Y:S02]  /*4a40*/  @!UP1 UIADD3 UR8, UPT, UPT, UR7, 0xa00, URZ ;  /* 0x00000a0007089890 */ /* 0x000fe4000fffe0ff */
[----:B------:R-:W-:Y:S01]  /*4a50*/  @!P4 R2UR UR18, R10 ;  /* 0x000000000a12c2ca */ /* 0x000fe200000e0000 */
[----:B------:R-:W-:Y:S01]  /*4a60*/  VOTEU.ALL UP1, P4 ;  /* 0x0000000000ff7886 */ /* 0x000fe20002020000 */
[----:B------:R-:W-:Y:S01]  /*4a70*/  @!P4 R2UR UR19, R11 ;  /* 0x000000000b13c2ca */ /* 0x000fe200000e0000 */
[----:B------:R-:W-:Y:S11]  /*4a80*/  UPRMT UR14, UR37, 0x654, UR41 ;  /* 0x00000654250e7896 */ /* 0x000ff60008000029 */
[----:B------:R-:W-:Y:S01]  /*4a90*/  @!UPT UIADD3 URZ, UPT, UPT, URZ, URZ, URZ ;  /* 0x000000fffffff290 */ /* 0x000fe2000fffe0ff */
[----:B------:R2:W-:Y:S01]  /*4aa0*/  @!UP2 UTMALDG.3D [UR40], [UR18], desc[UR16] ;  /* 0x000010281200a5b4 */ /* 0x0005e20008011000 */
[----:B------:R2:W-:Y:S01]  /*4ab0*/  @!UP1 UTMALDG.3D [UR8], [UR18], desc[UR16] ;  /* 0x00001008120095b4 */ /* 0x0005e20008011000 */
[----:B------:R4:W-:Y:S01]  /*4ac0*/  @!P4 SYNCS.ARRIVE.TRANS64.RED.A0TR RZ, [UR7+0x40], R0 ;  /* 0x00004000ffffc9a7 */ /* 0x0009e20008300407 */
[----:B------:R-:W-:Y:S01]  /*4ad0*/  SYNCS.ARRIVE.TRANS64.RED.A1T0 RZ, [UR14], RZ ;  /* 0x000000ffffff79a7 */ /* 0x000fe2000810040e */
[----:B----4-:R-:W-:Y:S01]  /*4ae0*/  @!P4 IMAD.X R0, RZ, RZ, R37, P0 ;  /* 0x000000ffff00c224 */ /* 0x010fe200000e0625 */
[----:B------:R-:W4:Y:S02]  /*4af0*/  SYNCS.PHASECHK.TRANS64.TRYWAIT P2, [UR7+0x68], R12 ;  /* 0x0000680cff0075a7 */ /* 0x000f240008041107 */
[----:B--2-4-:R-:W-:Y:S05]  /*4b00*/  @!P2 BRA `(.L_x_93) ;  /* 0x000000440070a947 */ /* 0x014fea0003800000 */
.L_x_184:
        /* <DEDUP_REMOVED lines=8> */
[----:B------:R-:W-:Y:S01]  /*4b90*/  @!UP1 UIADD3 UR32, UPT, UPT, UR7, 0x1200, URZ ;  /* 0x0000120007209890 */ /* 0x000fe2000fffe0ff */
[----:B------:R-:W-:Y:S01]  /*4ba0*/  @!P4 IADD3 R21, P0, PT, R36, 0x580, RZ ;  /* 0x000005802415c810 */ /* 0x000fe20007f1e0ff */
[----:B------:R-:W-:Y:S01]  /*4bb0*/  UMOV UR35, UR43 ;  /* 0x0000002b00237c82 */ /* 0x000fe20008000000 */
[----:B------:R-:W-:Y:S02]  /*4bc0*/  @!UP1 UIADD3 UR10, UPT, UPT, UR42, 0x50, URZ ;  /* 0x000000502a0a9890 */ /* 0x000fe4000fffe0ff */
[----:B------:R-:W-:Y:S01]  /*4bd0*/  IMAD.U32 R10, RZ, RZ, UR9 ;  /* 0x00000009ff0a7e24 */ /* 0x000fe2000f8e00ff */
[----:B------:R-:W-:Y:S01]  /*4be0*/  UMOV UR9, UR33 ;  /* 0x0000002100097c82 */ /* 0x000fe20008000000 */
[----:B------:R-:W-:Y:S01]  /*4bf0*/  IMAD.U32 R11, RZ, RZ, UR8 ;  /* 0x00000008ff0b7e24 */ /* 0x000fe2000f8e00ff */
[----:B------:R-:W-:Y:S01]  /*4c00*/  @!UP1 UIADD3 UR8, UPT, UPT, UR7, 0x1a00, URZ ;  /* 0x00001a0007089890 */ /* 0x000fe2000fffe0ff */
[----:B------:R-:W-:Y:S01]  /*4c10*/  @!P4 IMAD.X R20, RZ, RZ, R37, P0 ;  /* 0x000000ffff14c224 */ /* 0x000fe200000e0625 */
[----:B------:R-:W-:Y:S01]  /*4c20*/  @!P4 R2UR UR18, R10 ;  /* 0x000000000a12c2ca */ /* 0x000fe200000e0000 */
[----:B------:R-:W-:Y:S01]  /*4c30*/  VOTEU.ALL UP1, P4 ;  /* 0x0000000000ff7886 */ /* 0x000fe20002020000 */
[----:B------:R-:W-:Y:S01]  /*4c40*/  @!P4 R2UR UR19, R11 ;  /* 0x000000000b13c2ca */ /* 0x000fe200000e0000 */
[----:B------:R-:W-:Y:S01]  /*4c50*/  UMOV UR11, UR43 ;  /* 0x0000002b000b7c82 */ /* 0x000fe20008000000 */
[----:B------:R-:W-:Y:S01]  /*4c60*/  UMOV UR12, UR36 ;  /* 0x00000024000c7c82 */ /* 0x000fe20008000000 */
[----:B------:R-:W-:Y:S10]  /*4c70*/  UPRMT UR14, UR37, 0x654, UR33 ;  /* 0x00000654250e7896 */ /* 0x000ff40008000021 */
[----:B------:R2:W-:Y:S01]  /*4c80*/  @!UP2 UTMALDG.3D [UR32], [UR18], desc[UR16] ;  /* 0x000010201200a5b4 */ /* 0x0005e20008011000 */
[----:B------:R2:W-:Y:S01]  /*4c90*/  @!UP1 UTMALDG.3D [UR8], [UR18], desc[UR16] ;  /* 0x00001008120095b4 */ /* 0x0005e20008011000 */
[----:B------:R2:W-:Y:S01]  /*4ca0*/  @!P4 SYNCS.ARRIVE.TRANS64.RED.A0TR RZ, [UR7+0x48], R0 ;  /* 0x00004800ffffc9a7 */ /* 0x0005e20008300407 */
[----:B------:R-:W-:Y:S01]  /*4cb0*/  SYNCS.ARRIVE.TRANS64.RED.A1T0 RZ, [UR14], RZ ;  /* 0x000000ffffff79a7 */ /* 0x000fe2000810040e */
[----:B------:R-:W4:Y:S02]  /*4cc0*/  SYNCS.PHASECHK.TRANS64.TRYWAIT P2, [UR7+0x70], R12 ;  /* 0x0000700cff0075a7 */ /* 0x000f240008041107 */
[----:B--2-4-:R-:W-:Y:S05]  /*4cd0*/  @!P2 BRA `(.L_x_94) ;  /* 0x000000440014a947 */ /* 0x014fea0003800000 */
.L_x_186:
[----:B------:R-:W2:Y:S01]  /*4ce0*/  LDC.64 R14, c[0x0][0xb10] ;  /* 0x0002c400ff0e7b82 */ /* 0x000ea20000000a00 */
[----:B------:R-:W-:Y:S01]  /*4cf0*/  @!P4 R2UR UR9, R21 ;  /* 0x000000001509c2ca */ /* 0x000fe200000e0000 */
[----:B------:R-:W-:Y:S01]  /*4d00*/  VOTEU.ALL UP1, P4 ;  /* 0x0000000000ff7886 */ /* 0x000fe20002020000 */
[----:B------:R-:W-:Y:S01]  /*4d10*/  @!P4 R2UR UR8, R20 ;  /* 0x000000001408c2ca */ /* 0x000fe200000e0000 */
[----:B------:R-:W-:Y:S01]  /*4d20*/  VOTEU.ALL UP2, P4 ;  /* 0x0000000000ff7886 */ /* 0x000fe20002040000 */
[----:B------:R-:W-:Y:S03]  /*4d30*/  UMOV UR16, 0x0 ;  /* 0x0000000000107882 */ /* 0x000fe60000000000 */
[----:B------:R-:W4:Y:S01]  /*4d40*/  LDC.64 R10, c[0x0][0xb18] ;  /* 0x0002c600ff0a7b82 */ /* 0x000f220000000a00 */
[----:B------:R-:W-:Y:S01]  /*4d50*/  @!UP1 UIADD3 UR26, UPT, UPT, UR42, 0x20, URZ ;  /* 0x000000202a1a9890 */ /* 0x000fe2000fffe0ff */
[----:B------:R-:W-:Y:S01]  /*4d60*/  @P3 SHF.R.U32.HI R24, RZ, 0x10, R29 ;  /* 0x00000010ff183819 */ /* 0x000fe2000001161d */
[----:B------:R-:W-:Y:S01]  /*4d70*/  @!UP1 UIADD3 UR24, UPT, UPT, UR7, 0x2200, URZ ;  /* 0x0000220007189890 */ /* 0x000fe2000fffe0ff */
[----:B------:R-:W-:Y:S01]  /*4d80*/  VIADD R27, R27, 0x1 ;  /* 0x000000011b1b7836 */ /* 0x000fe20000000000 */
[----:B------:R-:W-:Y:S03]  /*4d90*/  UMOV UR17, 0x10000000 ;  /* 0x1000000000117882 */ /* 0x000fe60000000000 */
[----:B------:R-:W5:Y:S01]  /*4da0*/  @!P1 LDC R0, c[0x0][0xb20] ;  /* 0x0002c800ff009b82 */ /* 0x000f620000000800 */
[----:B------:R-:W-:Y:S01]  /*4db0*/  UMOV UR27, UR43 ;  /* 0x0000002b001b7c82 */ /* 0x000fe20008000000 */
[----:B------:R-:W-:Y:S01]  /*4dc0*/  IMAD.U32 R20, RZ, RZ, UR9 ;  /* 0x00000009ff147e24 */ /* 0x000fe2000f8e00ff */
[----:B------:R-:W-:Y:S05]  /*4dd0*/  UMOV UR28, UR36 ;  /* 0x00000024001c7c82 */ /* 0x000fea0008000000 */
[----:B-1----:R-:W1:Y:S01]  /*4de0*/  @!P1 LDC R3, c[0x0][0xb0c] ;  /* 0x0002c300ff039b82 */ /* 0x002e620000000800 */
[----:B------:R-:W-:Y:S01]  /*4df0*/  IMAD.U32 R21, RZ, RZ, UR8 ;  /* 0x00000008ff157e24 */ /* 0x000fe2000f8e00ff */
[----:B------:R-:W-:Y:S01]  /*4e00*/  @!UP1 UIADD3 UR10, UPT, UPT, UR42, 0x60, URZ ;  /* 0x000000602a0a9890 */ /* 0x000fe2000fffe0ff */
[----:B------:R-:W-:Y:S01]  /*4e10*/  @!P4 R2UR UR18, R20 ;  /* 0x000000001412c2ca */ /* 0x000fe200000e0000 */
[----:B------:R-:W-:Y:S01]  /*4e20*/  @!UP1 UIADD3 UR8, UPT, UPT, UR7, 0x2a00, URZ ;  /* 0x00002a0007089890 */ /* 0x000fe2000fffe0ff */
[----:B------:R-:W-:Y:S01]  /*4e30*/  @!P4 IMAD.MOV.U32 R20, RZ, RZ, 0x1000 ;  /* 0x00001000ff14c424 */ /* 0x000fe200078e00ff */
[----:B------:R-:W-:Y:S01]  /*4e40*/  @!P4 R2UR UR19, R21 ;  /* 0x000000001513c2ca */ /* 0x000fe200000e0000 */
[----:B------:R-:W-:Y:S01]  /*4e50*/  VOTEU.ALL UP1, P4 ;  /* 0x0000000000ff7886 */ /* 0x000fe20002020000 */
[----:B------:R-:W-:Y:S01]  /*4e60*/  UMOV UR9, UR25 ;  /* 0x0000001900097c82 */ /* 0x000fe20008000000 */
[----:B------:R-:W-:Y:S01]  /*4e70*/  UMOV UR11, UR43 ;  /* 0x0000002b000b7c82 */ /* 0x000fe20008000000 */
[----:B------:R-:W-:Y:S01]  /*4e80*/  UMOV UR12, UR36 ;  /* 0x00000024000c7c82 */ /* 0x000fe20008000000 */
[----:B------:R-:W-:Y:S08]  /*4e90*/  UPRMT UR14, UR37, 0x654, UR25 ;  /* 0x00000654250e7896 */ /* 0x000ff00008000019 */
[----:B------:R1:W-:Y:S02]  /*4ea0*/  @!UP2 UTMALDG.3D [UR24], [UR18], desc[UR16] ;  /* 0x000010181200a5b4 */ /* 0x0003e40008011000 */
[----:B-1----:R-:W-:Y:S01]  /*4eb0*/  @!P1 ISETP.NE.AND P2, PT, R3, 0x1, PT ;  /* 0x000000010300980c */ /* 0x002fe20003f45270 */
[C---:B--2---:R-:W-:Y:S01]  /*4ec0*/  @!P1 IMAD.HI.U32 R14, R13.reuse, R14, RZ ;  /* 0x0000000e0d0e9227 */ /* 0x044fe200078e00ff */
[----:B----4-:R-:W-:Y:S01]  /*4ed0*/  @!P1 ISETP.NE.AND P0, PT, R10, 0x1, PT ;  /* 0x000000010a00980c */ /* 0x010fe20003f05270 */
[----:B------:R1:W-:Y:S01]  /*4ee0*/  @!UP1 UTMALDG.3D [UR8], [UR18], desc[UR16] ;  /* 0x00001008120095b4 */ /* 0x0003e20008011000 */
[----:B------:R1:W-:Y:S01]  /*4ef0*/  @!P4 SYNCS.ARRIVE.TRANS64.RED.A0TR RZ, [UR7+0x50], R20 ;  /* 0x00005014ffffc9a7 */ /* 0x0003e20008300407 */
[C---:B------:R-:W-:Y:S01]  /*4f00*/  @!P1 IMAD.HI.U32 R11, R8.reuse, R11, RZ ;  /* 0x0000000b080b9227 */ /* 0x040fe200078e00ff */
[----:B------:R-:W-:Y:S04]  /*4f10*/  @!P1 SHF.R.U32.HI R14, RZ, R15, R14 ;  /* 0x0000000fff0e9219 */ /* 0x000fe8000001160e */
[----:B-----5:R-:W-:Y:S02]  /*4f20*/  @!P1 SHF.R.U32.HI R9, RZ, R0, R11 ;  /* 0x00000000ff099219 */ /* 0x020fe4000001160b */
[----:B------:R-:W-:Y:S02]  /*4f30*/  @!P1 SEL R14, R13, R14, !P2 ;  /* 0x0000000e0d0e9207 */ /* 0x000fe40005000000 */
[----:B------:R-:W-:Y:S05]  /*4f40*/  @!P1 SEL R9, R8, R9, !P0 ;  /* 0x0000000908099207 */ /* 0x000fea0004000000 */
[----:B------:R-:W-:Y:S01]  /*4f50*/  @!P1 IMAD.IADD R0, R9, 0x1, -R14 ;  /* 0x0000000109009824 */ /* 0x000fe200078e0a0e */
[----:B------:R-:W-:Y:S01]  /*4f60*/  SYNCS.ARRIVE.TRANS64.RED.A1T0 RZ, [UR14], RZ ;  /* 0x000000ffffff79a7 */ /* 0x000fe2000810040e */
[----:B------:R-:W-:Y:S02]  /*4f70*/  @!P1 IMAD.IADD R9, R14, 0x1, -R9 ;  /* 0x000000010e099824 */ /* 0x000fe400078e0a09 */
[----:B------:R-:W-:Y:S02]  /*4f80*/  @!P1 IMAD R13, R0, R3, R13 ;  /* 0x00000003000d9224 */ /* 0x000fe400078e020d */
[----:B------:R-:W-:Y:S01]  /*4f90*/  @!P1 IMAD R8, R9, R10, R8 ;  /* 0x0000000a09089224 */ /* 0x000fe200078e0208 */
[----:B------:R-:W2:Y:S02]  /*4fa0*/  SYNCS.PHASECHK.TRANS64.TRYWAIT P5, [UR7+0x78], R12 ;  /* 0x0000780cff0075a7 */ /* 0x000ea400080a1107 */
[----:B-12---:R-:W-:Y:S05]  /*4fb0*/  @!P5 BRA `(.L_x_95) ;  /* 0x000000400074d947 */ /* 0x006fea0003800000 */
.L_x_188:
[----:B-1----:R-:W-:Y:S01]  /*4fc0*/  @!P4 IADD3 R3, P0, PT, R36, 0x580, RZ ;  /* 0x000005802403c810 */ /* 0x002fe20007f1e0ff */
[----:B------:R-:W-:Y:S01]  /*4fd0*/  VOTEU.ALL UP1, P4 ;  /* 0x0000000000ff7886 */ /* 0x000fe20002020000 */
[----:B------:R-:W-:Y:S01]  /*4fe0*/  VOTEU.ALL UP2, P4 ;  /* 0x0000000000ff7886 */ /* 0x000fe20002040000 */
[----:B------:R-:W-:Y:S01]  /*4ff0*/  UMOV UR14, 0x0 ;  /* 0x00000000000e7882 */ /* 0x000fe20000000000 */
[----:B------:R-:W-:Y:S01]  /*5000*/  @!P4 R2UR UR9, R3 ;  /* 0x000000000309c2ca */ /* 0x000fe200000e0000 */
[----:B------:R-:W-:Y:S01]  /*5010*/  @!P4 IMAD.X R0, RZ, RZ, R37, P0 ;  /* 0x000000ffff00c224 */ /* 0x000fe200000e0625 */
[----:B------:R-:W-:Y:S01]  /*5020*/  @!UP1 UIADD3 UR17, UPT, UPT, UR7, 0x58, URZ ;  /* 0x0000005807119890 */ /* 0x000fe2000fffe0ff */
[----:B------:R-:W-:Y:S01]  /*5030*/  ISETP.NE.AND P0, PT, R27, 0x2, PT ;  /* 0x000000021b00780c */ /* 0x000fe20003f05270 */
[----:B------:R-:W-:Y:S01]  /*5040*/  @!UP1 UIADD3 UR18, UPT, UPT, UR42, 0x30, URZ ;  /* 0x000000302a129890 */ /* 0x000fe2000fffe0ff */
[----:B------:R-:W-:Y:S01]  /*5050*/  LOP3.LUT R32, R32, 0x1, RZ, 0x3c, !PT ;  /* 0x0000000120207812 */ /* 0x000fe200078e3cff */
[----:B------:R-:W-:Y:S01]  /*5060*/  @!UP1 UIADD3 UR16, UPT, UPT, UR7, 0x3200, URZ ;  /* 0x0000320007109890 */ /* 0x000fe2000fffe0ff */
[----:B------:R-:W-:Y:S01]  /*5070*/  @!P4 R2UR UR8, R0 ;  /* 0x000000000008c2ca */ /* 0x000fe200000e0000 */
[----:B------:R-:W-:Y:S01]  /*5080*/  UMOV UR15, 0x10000000 ;  /* 0x10000000000f7882 */ /* 0x000fe20000000000 */
[----:B------:R-:W-:Y:S01]  /*5090*/  UMOV UR19, UR43 ;  /* 0x0000002b00137c82 */ /* 0x000fe20008000000 */
[----:B------:R-:W-:Y:S01]  /*50a0*/  UMOV UR20, UR36 ;  /* 0x0000002400147c82 */ /* 0x000fe20008000000 */
[----:B------:R-:W-:Y:S01]  /*50b0*/  @!UP1 UIADD3 UR10, UPT, UPT, UR42, 0x70, URZ ;  /* 0x000000702a0a9890 */ /* 0x000fe2000fffe0ff */
[----:B------:R-:W-:Y:S01]  /*50c0*/  SEL R0, RZ, 0x1, P0 ;  /* 0x00000001ff007807 */ /* 0x000fe20000000000 */
[----:B------:R-:W-:Y:S01]  /*50d0*/  IMAD.U32 R10, RZ, RZ, UR9 ;  /* 0x00000009ff0a7e24 */ /* 0x000fe2000f8e00ff */
[----:B------:R-:W-:Y:S01]  /*50e0*/  UMOV UR11, UR43 ;  /* 0x0000002b000b7c82 */ /* 0x000fe20008000000 */
[----:B------:R-:W-:Y:S01]  /*50f0*/  UMOV UR12, UR36 ;  /* 0x00000024000c7c82 */ /* 0x000fe20008000000 */
[----:B------:R-:W-:Y:S01]  /*5100*/  UMOV UR9, UR17 ;  /* 0x0000001100097c82 */ /* 0x000fe20008000000 */
[----:B------:R-:W-:Y:S01]  /*5110*/  @P3 R2UR UR36, R24 ;  /* 0x00000000182432ca */ /* 0x000fe200000e0000 */
[----:B------:R-:W-:Y:S01]  /*5120*/  IMAD.IADD R20, R8, 0x1, R58 ;  /* 0x0000000108147824 */ /* 0x000fe200078e023a */
[----:B------:R-:W-:Y:S01]  /*5130*/  @!P4 R2UR UR22, R10 ;  /* 0x000000000a16c2ca */ /* 0x000fe200000e0000 */
[----:B------:R-:W-:Y:S01]  /*5140*/  IMAD.U32 R11, RZ, RZ, UR8 ;  /* 0x00000008ff0b7e24 */ /* 0x000fe2000f8e00ff */
[----:B------:R-:W-:Y:S01]  /*5150*/  @!UP1 UIADD3 UR8, UPT, UPT, UR7, 0x3a00, URZ ;  /* 0x00003a0007089890 */ /* 0x000fe2000fffe0ff */
[----:B------:R-:W-:Y:S01]  /*5160*/  LOP3.LUT R25, R25, R0, RZ, 0x3c, !PT ;  /* 0x0000000019197212 */ /* 0x000fe200078e3cff */
[----:B------:R-:W-:Y:S01]  /*5170*/  VOTEU.ALL UP1, P4 ;  /* 0x0000000000ff7886 */ /* 0x000fe20002020000 */
[----:B------:R-:W-:Y:S01]  /*5180*/  IMAD.IADD R21, R13, 0x1, R60 ;  /* 0x000000010d157824 */ /* 0x000fe200078e023c */
[----:B------:R-:W-:Y:S02]  /*5190*/  @!P4 R2UR UR23, R11 ;  /* 0x000000000b17c2ca */ /* 0x000fe400000e0000 */
[----:B------:R-:W-:Y:S11]  /*51a0*/  SEL R27, R27, RZ, P0 ;  /* 0x000000ff1b1b7207 */ /* 0x000ff60000000000 */
[----:B------:R2:W-:Y:S01]  /*51b0*/  @!UP2 UTMALDG.3D [UR16], [UR22], desc[UR14] ;  /* 0x00000e101600a5b4 */ /* 0x0005e20008011000 */
[----:B------:R2:W-:Y:S01]  /*51c0*/  @!UP1 UTMALDG.3D [UR8], [UR22], desc[UR14] ;  /* 0x00000e08160095b4 */ /* 0x0005e20008011000 */
[----:B------:R2:W-:Y:S01]  /*51d0*/  @!P4 SYNCS.ARRIVE.TRANS64.RED.A0TR RZ, [UR7+0x58], R23 ;  /* 0x00005817ffffc9a7 */ /* 0x0005e20008300407 */
[----:B------:R-:W-:Y:S01]  /*51e0*/  UPLOP3.LUT UP1, UPT, UPT, UPT, UPT, 0x80, 0x8 ;  /* 0x000000000008789c */ /* 0x000fe20003f2f070 */
[----:B------:R-:W-:Y:S01]  /*51f0*/  SYNCS.ARRIVE.TRANS64.RED.A1T0 RZ, [UR13], RZ ;  /* 0x000000ffffff79a7 */ /* 0x000fe2000810040d */
[----:B------:R-:W-:Y:S09]  /*5200*/  @P3 BRA `(.L_x_96) ;  /* 0xfffffff000303947 */ /* 0x000ff2000383ffff */
[----:B------:R-:W-:-:S04]  /*5210*/  SHF.L.U32 R3, R32, 0x1f, RZ ;  /* 0x0000001f20037819 */ /* 0x000fc800000006ff */
[----:B------:R-:W1:Y:S02]  /*5220*/  SYNCS.PHASECHK.TRANS64.TRYWAIT P0, [UR7+0x60], R3 ;  /* 0x00006003ff0075a7 */ /* 0x000e640008001107 */
[----:B-1----:R-:W-:Y:S05]  /*5230*/  @!P0 BRA `(.L_x_97) ;  /* 0x0000003c00ec8947 */ /* 0x002fea0003800000 */
.L_x_190:
[----:B------:R-:W4:Y:S02]  /*5240*/  SYNCS.PHASECHK.TRANS64.TRYWAIT P0, [UR7+0x68], R3 ;  /* 0x00006803ff0075a7 */ /* 0x000f240008001107 */
[----:B----4-:R-:W-:Y:S05]  /*5250*/  @!P0 BRA `(.L_x_98) ;  /* 0x0000003c00fc8947 */ /* 0x010fea0003800000 */
.L_x_192:
[----:B------:R-:W4:Y:S02]  /*5260*/  SYNCS.PHASECHK.TRANS64.TRYWAIT P0, [UR7+0x70], R3 ;  /* 0x00007003ff0075a7 */ /* 0x000f240008001107 */
[----:B----4-:R-:W-:Y:S05]  /*5270*/  @!P0 BRA `(.L_x_99) ;  /* 0x00000040000c8947 */ /* 0x010fea0003800000 */
.L_x_194:
[----:B-1----:R-:W-:-:S07]  /*5280*/  MOV R0, UR7 ;  /* 0x0000000700007c02 */ /* 0x002fce0008000f00 */
.L_x_100:
[----:B-1----:R-:W-:-:S04]  /*5290*/  SHF.L.U32 R3, R32, 0x1f, RZ ;  /* 0x0000001f20037819 */ /* 0x002fc800000006ff */
[----:B------:R1:W4:Y:S03]  /*52a0*/  SYNCS.PHASECHK.TRANS64.TRYWAIT P0, [R0+URZ+0x78], R3 ;  /* 0x00007803000075a7 */ /* 0x00032600080011ff */
[----:B----4-:R-:W-:Y:S05]  /*52b0*/  @!P0 NANOSLEEP.SYNCS 0x989680 ;  /* 0x009896800000895d */ /* 0x010fea0003900000 */
[----:B------:R-:W4:Y:S02]  /*52c0*/  @!P0 SYNCS.PHASECHK.TRANS64 P0, [R0+URZ+0x78], R3 ;  /* 0x00007803000085a7 */ /* 0x000f2400080010ff */
[----:B--2-4-:R-:W-:Y:S05]  /*52d0*/  @P0 EXIT ;  /* 0x000000000000094d */ /* 0x014fea0003800000 */
[----:B------:R-:W-:Y:S05]  /*52e0*/  BRA `(.L_x_100) ;  /* 0xfffffffc00e87947 */ /* 0x000fea000383ffff */
.L_x_85:
[----:B------:R-:W-:-:S06]  /*52f0*/  UISETP.GE.AND UP1, UPT, UR10, 0x4, UPT ;  /* 0x000000040a00788c */ /* 0x000fcc000bf26270 */
[----:B------:R-:W-:-:S13]  /*5300*/  PLOP3.LUT P0, PT, PT, PT, UP1, 0x80, 0x8 ;  /* 0x000000000008781c */ /* 0x000fda0003f0f018 */
[----:B------:R-:W-:Y:S05]  /*5310*/  @!P0 EXIT ;  /* 0x000000000000894d */ /* 0x000fea0003800000 */
[----:B------:R-:W-:Y:S01]  /*5320*/  BAR.SYNC.DEFER_BLOCKING 0x6, 0xa0 ;  /* 0x0182800000007b1d */ /* 0x000fe20000010000 */
[----:B------:R-:W-:Y:S02]  /*5330*/  IMAD.SHL.U32 R4, R66, 0x200000, RZ ;  /* 0x0020000042047824 */ /* 0x000fe400078e00ff */
[----:B------:R-:W-:Y:S02]  /*5340*/  HFMA2 R71, -RZ, RZ, 0, 5.9604644775390625e-08 ;  /* 0x00000001ff477431 */ /* 0x000fe400000001ff */
[C---:B------:R-:W-:Y:S01]  /*5350*/  IMAD.SHL.U32 R65, R72.reuse, 0x10, RZ ;  /* 0x0000001048417824 */ /* 0x040fe200078e00ff */
[----:B------:R-:W-:Y:S01]  /*5360*/  MOV R69, RZ ;  /* 0x000000ff00457202 */ /* 0x000fe20000000f00 */
[----:B------:R-:W-:Y:S01]  /*5370*/  IMAD.U32 R33, R72, 0x10000, RZ ;  /* 0x0001000048217824 */ /* 0x000fe200078e00ff */
[----:B------:R-:W-:Y:S01]  /*5380*/  UMOV UR48, 0x400 ;  /* 0x0000040000307882 */ /* 0x000fe20000000000 */
[----:B------:R-:W1:Y:S01]  /*5390*/  LDC R63, c[0x0][0x370] ;  /* 0x0000dc00ff3f7b82 */ /* 0x000e620000000800 */
[----:B------:R-:W-:Y:S01]  /*53a0*/  ULEA UR48, UR37, UR48, 0x18 ;  /* 0x0000003025307291 */ /* 0x000fe2000f8ec0ff */
[----:B------:R-:W-:Y:S01]  /*53b0*/  LOP3.LUT R4, R4, 0x200000, RZ, 0xc0, !PT ;  /* 0x0020000004047812 */ /* 0x000fe200078ec0ff */
[----:B------:R-:W-:Y:S01]  /*53c0*/  IMAD.SHL.U32 R64, R72, 0x2, RZ ;  /* 0x0000000248407824 */ /* 0x000fe200078e00ff */
[C---:B------:R-:W-:Y:S01]  /*53d0*/  LOP3.LUT R5, R65.reuse, 0x40, RZ, 0xc0, !PT ;  /* 0x0000004041057812 */ /* 0x040fe200078ec0ff */
[----:B------:R-:W-:Y:S01]  /*53e0*/  IMAD.SHL.U32 R3, R66, 0x200, RZ ;  /* 0x0000020042037824 */ /* 0x000fe200078e00ff */
[----:B------:R-:W-:Y:S01]  /*53f0*/  LOP3.LUT R2, R65, 0x5b0, RZ, 0xc0, !PT ;  /* 0x000005b041027812 */ /* 0x000fe200078ec0ff */
[----:B------:R-:W-:Y:S01]  /*5400*/  UIADD3 UR4, UPT, UPT, UR48, 0x200, URZ ;  /* 0x0000020030047890 */ /* 0x000fe2000fffe0ff */
[----:B------:R-:W2:Y:S01]  /*5410*/  LDC R28, c[0x0][0xb0c] ;  /* 0x0002c300ff1c7b82 */ /* 0x000ea20000000800 */
[----:B------:R-:W-:Y:S01]  /*5420*/  LOP3.LUT R33, R4, 0x400000, R33, 0xf8, !PT ;  /* 0x0040000004217812 */ /* 0x000fe200078ef821 */
[----:B------:R-:W-:Y:S01]  /*5430*/  IMAD.MOV.U32 R30, RZ, RZ, RZ ;  /* 0x000000ffff1e7224 */ /* 0x000fe200078e00ff */
[----:B------:R-:W-:Y:S01]  /*5440*/  LOP3.LUT R64, R5, 0x8, R64, 0xf8, !PT ;  /* 0x0000000805407812 */ /* 0x000fe200078ef840 */
[----:B------:R-:W-:Y:S01]  /*5450*/  IMAD.MOV.U32 R70, RZ, RZ, RZ ;  /* 0x000000ffff467224 */ /* 0x000fe200078e00ff */
[----:B------:R-:W-:Y:S01]  /*5460*/  LOP3.LUT R3, R2, 0x200, R3, 0xf8, !PT ;  /* 0x0000020002037812 */ /* 0x000fe200078ef803 */
[----:B------:R-:W-:Y:S01]  /*5470*/  IMAD.MOV.U32 R76, RZ, RZ, RZ ;  /* 0x000000ffff4c7224 */ /* 0x000fe200078e00ff */
[----:B------:R-:W-:Y:S01]  /*5480*/  LOP3.LUT P0, RZ, R65, 0x40, RZ, 0xc0, !PT ;  /* 0x0000004041ff7812 */ /* 0x000fe2000780c0ff */
[----:B------:R-:W3:Y:S01]  /*5490*/  LDC R61, c[0x0][0xb20] ;  /* 0x0002c800ff3d7b82 */ /* 0x000ee20000000800 */
[----:B------:R-:W4:Y:S01]  /*54a0*/  LDS R0, [UR48+0x140] ;  /* 0x00014030ff007984 */ /* 0x000f220008000800 */
[----:B------:R-:W-:Y:S01]  /*54b0*/  LOP3.LUT R64, R3, R64, RZ, 0xfc, !PT ;  /* 0x0000004003407212 */ /* 0x000fe200078efcff */
[----:B------:R-:W-:Y:S01]  /*54c0*/  IMAD.U32 R67, RZ, RZ, UR4 ;  /* 0x00000004ff437e24 */ /* 0x000fe2000f8e00ff */
[----:B------:R-:W-:Y:S01]  /*54d0*/  LOP3.LUT R72, R72, 0x60, RZ, 0xc0, !PT ;  /* 0x0000006048487812 */ /* 0x000fe200078ec0ff */
[----:B------:R-:W1:Y:S03]  /*54e0*/  LDCU.64 UR52, c[0x0][0x348] ;  /* 0x00006900ff3477ac */ /* 0x000e660008000a00 */
[----:B------:R-:W1:Y:S01]  /*54f0*/  LDC R27, c[0x0][0xb30] ;  /* 0x0002cc00ff1b7b82 */ /* 0x000e620000000800 */
[----:B------:R-:W1:Y:S01]  /*5500*/  LDCU.64 UR38, c[0x0][0x888] ;  /* 0x00011100ff2677ac */ /* 0x000e620008000a00 */
[----:B------:R-:W1:Y:S06]  /*5510*/  LDCU.64 UR44, c[0x0][0x890] ;  /* 0x00011200ff2c77ac */ /* 0x000e6c0008000a00 */
[----:B------:R-:W1:Y:S01]  /*5520*/  LDC.64 R56, c[0x0][0xb10] ;  /* 0x0002c400ff387b82 */ /* 0x000e620000000a00 */
[----:B------:R-:W-:Y:S01]  /*5530*/  UMOV UR49, URZ ;  /* 0x000000ff00317c82 */ /* 0x000fe20008000000 */
[----:B------:R-:W-:-:S06]  /*5540*/  UMOV UR51, URZ ;  /* 0x000000ff00337c82 */ /* 0x000fcc0008000000 */
[----:B------:R-:W1:Y:S08]  /*5550*/  LDC.64 R24, c[0x0][0xb18] ;  /* 0x0002c600ff187b82 */ /* 0x000e700000000a00 */
[----:B------:R-:W1:Y:S08]  /*5560*/  LDC.64 R22, c[0x0][0xb28] ;  /* 0x0002ca00ff167b82 */ /* 0x000e700000000a00 */
[----:B------:R-:W1:Y:S01]  /*5570*/  LDC.64 R54, c[0x0][0x8b0] ;  /* 0x00022c00ff367b82 */ /* 0x000e620000000a00 */
[----:B----4-:R-:W-:Y:S01]  /*5580*/  IMAD.IADD R33, R0, 0x1, R33 ;  /* 0x0000000100217824 */ /* 0x010fe200078e0221 */
[----:B------:R-:W-:-:S06]  /*5590*/  P2R R0, PR, RZ, 0x1 ;  /* 0x00000001ff007803 */ /* 0x000fcc0000000000 */
[----:B------:R-:W4:Y:S08]  /*55a0*/  LDC.64 R52, c[0x0][0x8a8] ;  /* 0x00022a00ff347b82 */ /* 0x000f300000000a00 */
[----:B--23--:R-:W1:Y:S02]  /*55b0*/  LDC R62, c[0x0][0x374] ;  /* 0x0000dd00ff3e7b82 */ /* 0x00ce640000000800 */
.L_x_144:
[C---:B------:R-:W-:Y:S02]  /*55c0*/  LEA R0, R76.reuse, UR48, 0x3 ;  /* 0x000000304c007c11 */ /* 0x040fe4000f8e18ff */
[----:B------:R-:W-:Y:S02]  /*55d0*/  SHF.L.U32 R3, R69, 0x1f, RZ ;  /* 0x0000001f45037819 */ /* 0x000fe400000006ff */
[----:B------:R-:W-:Y:S02]  /*55e0*/  LEA R16, R76, UR48, 0x4 ;  /* 0x000000304c107c11 */ /* 0x000fe4000f8e20ff */
[----:B------:R-:W2:Y:S02]  /*55f0*/  SYNCS.PHASECHK.TRANS64.TRYWAIT P0, [R0+URZ+0x90], R3 ;  /* 0x00009003000075a7 */ /* 0x000ea400080011ff */
[----:B-12---:R-:W-:Y:S05]  /*5600*/  @!P0 BRA `(.L_x_101) ;  /* 0x0000003c00408947 */ /* 0x006fea0003800000 */
.L_x_195:
[----:B------:R-:W3:Y:S01]  /*5610*/  LDC.64 R12, c[0x0][0xb10] ;  /* 0x0002c400ff0c7b82 */ /* 0x000ee20000000a00 */
[----:B------:R-:W4:Y:S01]  /*5620*/  LDS.128 R16, [R16+0x120] ;  /* 0x0001200010107984 */ /* 0x000f220000000c00 */
[----:B-1----:R-:W-:Y:S01]  /*5630*/  ISETP.NE.AND P1, PT, R27, 0x1, PT ;  /* 0x000000011b00780c */ /* 0x002fe20003f25270 */
[----:B--2---:R-:W-:Y:S01]  /*5640*/  VIADD R0, R0, 0xa0 ;  /* 0x000000a000007836 */ /* 0x004fe20000000000 */
[----:B------:R-:W-:Y:S04]  /*5650*/  ISETP.GE.AND P0, PT, R26, 0x1, PT ;  /* 0x000000011a00780c */ /* 0x000fe80003f06270 */
[----:B------:R-:W1:Y:S01]  /*5660*/  LDC.64 R10, c[0x0][0xb18] ;  /* 0x0002c600ff0a7b82 */ /* 0x000e620000000a00 */
[----:B------:R-:W-:Y:S01]  /*5670*/  PRMT R0, RZ, 0x654, R0 ;  /* 0x00000654ff007816 */ /* 0x000fe20000000000 */
[----:B------:R-:W-:Y:S01]  /*5680*/  @!PT LDS RZ, [RZ] ;  /* 0x00000000fffff984 */ /* 0x000fe20000000800 */
[----:B------:R-:W-:Y:S01]  /*5690*/  @!PT LDS RZ, [RZ] ;  /* 0x00000000fffff984 */ /* 0x000fe20000000800 */
[----:B------:R-:W-:Y:S01]  /*56a0*/  @!PT LDS RZ, [RZ] ;  /* 0x00000000fffff984 */ /* 0x000fe20000000800 */
[----:B------:R-:W-:Y:S01]  /*56b0*/  @!PT LDS RZ, [RZ] ;  /* 0x00000000fffff984 */ /* 0x000fe20000000800 */
[----:B------:R2:W-:Y:S06]  /*56c0*/  MEMBAR.ALL.CTA ;  /* 0x0000000000007992 */ /* 0x0005ec0000008000 */
[----:B--2---:R-:W2:Y:S01]  /*56d0*/  FENCE.VIEW.ASYNC.S ;  /* 0x00000000000073c6 */ /* 0x004ea20000000000 */
[----:B------:R-:W1:Y:S08]  /*56e0*/  @!P1 LDC R14, c[0x0][0xb20] ;  /* 0x0002c800ff0e9b82 */ /* 0x000e700000000800 */
[----:B------:R-:W1:Y:S01]  /*56f0*/  @!P1 LDC R9, c[0x0][0xb0c] ;  /* 0x0002c300ff099b82 */ /* 0x000e620000000800 */
[----:B--2---:R2:W-:Y:S01]  /*5700*/  SYNCS.ARRIVE.TRANS64.RED.A1T0 RZ, [R0+URZ], RZ ;  /* 0x000000ff00ff79a7 */ /* 0x0045e200081004ff */
[----:B----4-:R-:W-:Y:S04]  /*5710*/  LOP3.LUT P4, RZ, R18, 0x1, RZ, 0xc0, !PT ;  /* 0x0000000112ff7812 */ /* 0x010fe8000788c0ff */
[----:B------:R-:W-:Y:S09]  /*5720*/  P2R R73, PR, RZ, 0x10 ;  /* 0x00000010ff497803 */ /* 0x000ff20000000000 */
[----:B------:R-:W-:Y:S02]  /*5730*/  @P4 MOV R31, R16 ;  /* 0x00000010001f4202 */ /* 0x000fe40000000f00 */
[----:B------:R-:W-:Y:S01]  /*5740*/  @P4 LOP3.LUT R29, R17, 0xffff, RZ, 0xc0, !PT ;  /* 0x0000ffff111d4812 */ /* 0x000fe200078ec0ff */
[----:B--23--:R-:W-:Y:S06]  /*5750*/  @!P0 BRA `(.L_x_102) ;  /* 0x0000000000a48947 */ /* 0x00cfec0003800000 */
[----:B------:R-:W-:Y:S01]  /*5760*/  IMAD.HI.U32 R36, R62, R25, RZ ;  /* 0x000000193e247227 */ /* 0x000fe200078e00ff */
[----:B------:R-:W-:Y:S02]  /*5770*/  ISETP.NE.AND P0, PT, R24, 0x1, PT ;  /* 0x000000011800780c */ /* 0x000fe40003f05270 */
[----:B------:R-:W-:Y:S01]  /*5780*/  ISETP.NE.AND P2, PT, R26, 0x1, PT ;  /* 0x000000011a00780c */ /* 0x000fe20003f45270 */
[-C--:B------:R-:W-:Y:S01]  /*5790*/  IMAD.HI.U32 R34, R63, R56.reuse, RZ ;  /* 0x000000383f227227 */ /* 0x080fe200078e00ff */
[----:B------:R-:W-:Y:S02]  /*57a0*/  SHF.R.U32.HI R37, RZ, R61, R36 ;  /* 0x0000003dff257219 */ /* 0x000fe40000011624 */
[----:B------:R-:W-:Y:S01]  /*57b0*/  ISETP.NE.AND P3, PT, R28, 0x1, PT ;  /* 0x000000011c00780c */ /* 0x000fe20003f65270 */
[----:B------:R-:W-:Y:S01]  /*57c0*/  IMAD.HI.U32 R40, R29, R25, RZ ;  /* 0x000000191d287227 */ /* 0x000fe200078e00ff */
[----:B------:R-:W-:Y:S02]  /*57d0*/  SHF.R.U32.HI R34, RZ, R57, R34 ;  /* 0x00000039ff227219 */ /* 0x000fe40000011622 */
[----:B------:R-:W-:Y:S01]  /*57e0*/  SEL R3, R62, R37, !P0 ;  /* 0x000000253e037207 */ /* 0x000fe20004000000 */
[----:B------:R-:W-:Y:S01]  /*57f0*/  IMAD.HI.U32 R38, R31, R56, RZ ;  /* 0x000000381f267227 */ /* 0x000fe200078e00ff */
[----:B------:R-:W-:Y:S03]  /*5800*/  SEL R7, R63, R34, !P3 ;  /* 0x000000223f077207 */ /* 0x000fe60005800000 */
[-C--:B------:R-:W-:Y:S01]  /*5810*/  IMAD.HI.U32 R34, R3, R22.reuse, RZ ;  /* 0x0000001603227227 */ /* 0x080fe200078e00ff */
[----:B------:R-:W-:Y:S03]  /*5820*/  SHF.R.U32.HI R38, RZ, R57, R38 ;  /* 0x00000039ff267219 */ /* 0x000fe60000011626 */
[----:B------:R-:W-:Y:S01]  /*5830*/  IMAD.HI.U32 R36, R7, R22, RZ ;  /* 0x0000001607247227 */ /* 0x000fe200078e00ff */
[----:B------:R-:W-:Y:S02]  /*5840*/  @P2 SHF.R.U32.HI R3, RZ, R23, R34 ;  /* 0x00000017ff032219 */ /* 0x000fe40000011622 */
[----:B------:R-:W-:Y:S02]  /*5850*/  SHF.R.U32.HI R34, RZ, R61, R40 ;  /* 0x0000003dff227219 */ /* 0x000fe40000011628 */
[----:B------:R-:W-:Y:S01]  /*5860*/  @P2 SHF.R.U32.HI R7, RZ, R23, R36 ;  /* 0x00000017ff072219 */ /* 0x000fe20000011624 */
[C---:B------:R-:W-:Y:S01]  /*5870*/  IMAD R2, R26.reuse, R3, RZ ;  /* 0x000000031a027224 */ /* 0x040fe200078e02ff */
[----:B------:R-:W-:Y:S02]  /*5880*/  SEL R5, R29, R34, !P0 ;  /* 0x000000221d057207 */ /* 0x000fe40004000000 */
[----:B------:R-:W-:Y:S01]  /*5890*/  SEL R3, R31, R38, !P3 ;  /* 0x000000261f037207 */ /* 0x000fe20005800000 */
[----:B------:R-:W-:Y:S01]  /*58a0*/  IMAD R4, R26, R7, RZ ;  /* 0x000000071a047224 */ /* 0x000fe200078e02ff */
[C---:B------:R-:W-:Y:S01]  /*58b0*/  ISETP.GE.AND P0, PT, R5.reuse, R2, PT ;  /* 0x000000020500720c */ /* 0x040fe20003f06270 */
[----:B------:R-:W-:Y:S03]  /*58c0*/  IMAD.HI.U32 R6, R5, R22, RZ ;  /* 0x0000001605067227 */ /* 0x000fe600078e00ff */
[----:B------:R-:W-:Y:S01]  /*58d0*/  ISETP.GE.OR P0, PT, R3, R4, P0 ;  /* 0x000000040300720c */ /* 0x000fe20000706670 */
[----:B------:R-:W-:Y:S01]  /*58e0*/  IMAD.MOV R4, RZ, RZ, -R3 ;  /* 0x000000ffff047224 */ /* 0x000fe200078e0a03 */
[-C--:B------:R-:W-:Y:S03]  /*58f0*/  SHF.R.U32.HI R6, RZ, R23.reuse, R6 ;  /* 0x00000017ff067219 */ /* 0x080fe60000011606 */
[----:B------:R-:W-:Y:S01]  /*5900*/  IMAD R31, R28, R4, R31 ;  /* 0x000000041c1f7224 */ /* 0x000fe200078e021f */
[----:B------:R-:W-:Y:S05]  /*5910*/  SEL R15, R5, R6, !P2 ;  /* 0x00000006050f7207 */ /* 0x000fea0005000000 */
[----:B------:R-:W-:Y:S02]  /*5920*/  IMAD.MOV R6, RZ, RZ, -R15 ;  /* 0x000000ffff067224 */ /* 0x000fe400078e0a0f */
[C---:B------:R-:W-:Y:S04]  /*5930*/  @!P0 IMAD.HI.U32 R2, R3.reuse, R22, RZ ;  /* 0x0000001603028227 */ /* 0x040fe800078e00ff */
[----:B------:R-:W-:Y:S01]  /*5940*/  IMAD R6, R26, R6, R5 ;  /* 0x000000061a067224 */ /* 0x000fe200078e0205 */
[----:B------:R-:W-:Y:S04]  /*5950*/  @!P0 SHF.R.U32.HI R2, RZ, R23, R2 ;  /* 0x00000017ff028219 */ /* 0x000fe80000011602 */
[----:B------:R-:W-:Y:S02]  /*5960*/  @!P0 SEL R0, R3, R2, !P2 ;  /* 0x0000000203008207 */ /* 0x000fe40005000000 */
[----:B------:R-:W-:Y:S02]  /*5970*/  IADD3 R2, PT, PT, -R5, RZ, RZ ;  /* 0x000000ff05027210 */ /* 0x000fe40007ffe1ff */
[----:B------:R-:W-:Y:S01]  /*5980*/  @!P0 IADD3 R8, PT, PT, R15, -R0, RZ ;  /* 0x800000000f088210 */ /* 0x000fe20007ffe0ff */
[----:B------:R-:W-:Y:S02]  /*5990*/  @!P0 IMAD R0, R7, R6, R0 ;  /* 0x0000000607008224 */ /* 0x000fe400078e0200 */
[----:B------:R-:W-:Y:S02]  /*59a0*/  IMAD R29, R24, R2, R29 ;  /* 0x00000002181d7224 */ /* 0x000fe400078e021d */
[----:B------:R-:W-:Y:S02]  /*59b0*/  @!P0 IMAD R5, R8, R26, R3 ;  /* 0x0000001a08058224 */ /* 0x000fe400078e0203 */
[----:B------:R-:W-:Y:S04]  /*59c0*/  @!P0 IMAD.MOV.U32 R3, RZ, RZ, R0 ;  /* 0x000000ffff038224 */ /* 0x000fe800078e0000 */
[----:B------:R-:W-:Y:S02]  /*59d0*/  IMAD R31, R3, R28, R31 ;  /* 0x0000001c031f7224 */ /* 0x000fe400078e021f */
[----:B------:R-:W-:Y:S07]  /*59e0*/  IMAD R29, R5, R24, R29 ;  /* 0x00000018051d7224 */ /* 0x000fee00078e021d */
.L_x_102:
[----:B-1----:R-:W-:Y:S01]  /*59f0*/  @!P1 ISETP.NE.AND P0, PT, R10, 0x1, PT ;  /* 0x000000010a00980c */ /* 0x002fe20003f05270 */
[----:B------:R-:W-:Y:S01]  /*5a00*/  @!P1 IMAD.HI.U32 R3, R29, R11, RZ ;  /* 0x0000000b1d039227 */ /* 0x000fe200078e00ff */
[----:B------:R-:W-:Y:S01]  /*5a10*/  R2UR UR42, R21 ;  /* 0x00000000152a72ca */ /* 0x000fe200000e0000 */
[----:B------:R-:W-:Y:S01]  /*5a20*/  BSSY.RECONVERGENT B6, `(.L_x_103) ;  /* 0x0000031000067945 */ /* 0x000fe20003800200 */
[----:B------:R-:W-:Y:S01]  /*5a30*/  R2UR UR41, R20 ;  /* 0x00000000142972ca */ /* 0x000fe200000e0000 */
[----:B------:R-:W-:Y:S01]  /*5a40*/  @!P1 IMAD.HI.U32 R0, R31, R12, RZ ;  /* 0x0000000c1f009227 */ /* 0x000fe200078e00ff */
[----:B------:R-:W-:Y:S02]  /*5a50*/  @!P1 SHF.R.U32.HI R2, RZ, R14, R3 ;  /* 0x0000000eff029219 */ /* 0x000fe40000011603 */
[----:B------:R-:W-:Y:S01]  /*5a60*/  @!P1 ISETP.NE.AND P2, PT, R9, 0x1, PT ;  /* 0x000000010900980c */ /* 0x000fe20003f45270 */
[----:B------:R-:W-:Y:S01]  /*5a70*/  VIADD R76, R76, 0x1 ;  /* 0x000000014c4c7836 */ /* 0x000fe20000000000 */
[----:B------:R-:W-:Y:S02]  /*5a80*/  @!P1 SEL R2, R29, R2, !P0 ;  /* 0x000000021d029207 */ /* 0x000fe40004000000 */
[----:B------:R-:W-:Y:S02]  /*5a90*/  @!P1 SHF.R.U32.HI R0, RZ, R13, R0 ;  /* 0x0000000dff009219 */ /* 0x000fe40000011600 */
[----:B------:R-:W-:Y:S01]  /*5aa0*/  LOP3.LUT P0, RZ, R67, 0x90, RZ, 0xc0, !PT ;  /* 0x0000009043ff7812 */ /* 0x000fe2000780c0ff */
[----:B------:R-:W-:Y:S01]  /*5ab0*/  USHF.L.U32 UR42, UR42, 0x6, URZ ;  /* 0x000000062a2a7899 */ /* 0x000fe200080006ff */
[----:B------:R-:W-:Y:S01]  /*5ac0*/  @!P1 SEL R3, R31, R0, !P2 ;  /* 0x000000001f039207 */ /* 0x000fe20005000000 */
[----:B------:R-:W-:Y:S01]  /*5ad0*/  USHF.L.U32 UR41, UR41, 0x7, URZ ;  /* 0x0000000729297899 */ /* 0x000fe200080006ff */
[----:B------:R-:W-:Y:S03]  /*5ae0*/  @P4 SHF.R.U32.HI R68, RZ, 0x10, R17 ;  /* 0x00000010ff444819 */ /* 0x000fe60000011611 */
[----:B------:R-:W-:Y:S02]  /*5af0*/  @!P1 IMAD.IADD R0, R2, 0x1, -R3 ;  /* 0x0000000102009824 */ /* 0x000fe400078e0a03 */
[----:B------:R-:W-:Y:S02]  /*5b00*/  @!P1 IMAD.IADD R2, R3, 0x1, -R2 ;  /* 0x0000000103029824 */ /* 0x000fe400078e0a02 */
[----:B------:R-:W-:Y:S02]  /*5b10*/  @!P1 IMAD R31, R0, R9, R31 ;  /* 0x00000009001f9224 */ /* 0x000fe400078e021f */
[----:B------:R-:W-:Y:S01]  /*5b20*/  @!P1 IMAD R29, R2, R10, R29 ;  /* 0x0000000a021d9224 */ /* 0x000fe200078e021d */
[----:B------:R-:W-:Y:S06]  /*5b30*/  @!P0 BRA `(.L_x_104) ;  /* 0x00000000007c8947 */ /* 0x000fec0003800000 */
[----:B------:R-:W1:Y:S01]  /*5b40*/  LDCU.64 UR8, c[0x4][0x80] ;  /* 0x01001000ff0877ac */ /* 0x000e620008000a00 */
[----:B------:R-:W-:Y:S01]  /*5b50*/  MOV R2, 0x0 ;  /* 0x0000000000027802 */ /* 0x000fe20000000f00 */
[----:B------:R-:W-:Y:S02]  /*5b60*/  HFMA2 R12, -RZ, RZ, 0, 5.9604644775390625e-08 ;  /* 0x00000001ff0c7431 */ /* 0x000fe400000001ff */
[----:B------:R-:W-:Y:S01]  /*5b70*/  IMAD.MOV.U32 R8, RZ, RZ, 0x70 ;  /* 0x00000070ff087424 */ /* 0x000fe200078e00ff */
[----:B------:R2:W3:Y:S01]  /*5b80*/  LDC.64 R14, c[0x4][R2] ;  /* 0x01000000020e7b82 */ /* 0x0004e20000000a00 */
[----:B------:R-:W4:Y:S01]  /*5b90*/  LDCU.64 UR6, c[0x4][0x88] ;  /* 0x01001100ff0677ac */ /* 0x000f220008000a00 */
[----:B------:R-:W-:Y:S01]  /*5ba0*/  IMAD.MOV.U32 R13, RZ, RZ, RZ ;  /* 0x000000ffff0d7224 */ /* 0x000fe200078e00ff */
[----:B------:R-:W2:Y:S01]  /*5bb0*/  LDCU.64 UR4, c[0x4][0x8] ;  /* 0x01000100ff0477ac */ /* 0x000ea20008000a00 */
[----:B-1----:R-:W-:Y:S01]  /*5bc0*/  MOV R5, UR9 ;  /* 0x0000000900057c02 */ /* 0x002fe20008000f00 */
[----:B------:R-:W-:Y:S01]  /*5bd0*/  IMAD.U32 R4, RZ, RZ, UR8 ;  /* 0x00000008ff047e24 */ /* 0x000fe2000f8e00ff */
[----:B----4-:R-:W-:Y:S01]  /*5be0*/  MOV R7, UR7 ;  /* 0x0000000700077c02 */ /* 0x010fe20008000f00 */
[----:B------:R-:W-:Y:S01]  /*5bf0*/  IMAD.U32 R6, RZ, RZ, UR6 ;  /* 0x00000006ff067e24 */ /* 0x000fe2000f8e00ff */
[----:B--2---:R-:W-:Y:S01]  /*5c00*/  MOV R11, UR5 ;  /* 0x00000005000b7c02 */ /* 0x004fe20008000f00 */
[----:B------:R-:W-:Y:S02]  /*5c10*/  IMAD.U32 R10, RZ, RZ, UR4 ;  /* 0x00000004ff0a7e24 */ /* 0x000fe4000f8e00ff */
[----:B------:R-:W-:Y:S07]  /*5c20*/  LEPC R20, `(.L_x_105) ;  /* 0x000000001014794e */ /* 0x000fee0000000000 */
[----:B---3-5:R-:W-:Y:S05]  /*5c30*/  CALL.ABS.NOINC R14 ;  /* 0x000000000e007343 */ /* 0x028fea0003c00000 */
.L_x_105:
[----:B------:R-:W1:Y:S01]  /*5c40*/  LDCU.64 UR8, c[0x4][0x80] ;  /* 0x01001000ff0877ac */ /* 0x000e620008000a00 */
[----:B------:R-:W2:Y:S01]  /*5c50*/  LDC.64 R2, c[0x4][R2] ;  /* 0x0100000002027b82 */ /* 0x000ea20000000a00 */
[----:B------:R-:W-:Y:S02]  /*5c60*/  HFMA2 R12, -RZ, RZ, 0, 5.9604644775390625e-08 ;  /* 0x00000001ff0c7431 */ /* 0x000fe400000001ff */
[----:B------:R-:W-:Y:S02]  /*5c70*/  IMAD.MOV.U32 R8, RZ, RZ, 0x70 ;  /* 0x00000070ff087424 */ /* 0x000fe400078e00ff */
[----:B------:R-:W-:Y:S01]  /*5c80*/  IMAD.MOV.U32 R13, RZ, RZ, RZ ;  /* 0x000000ffff0d7224 */ /* 0x000fe200078e00ff */
[----:B------:R-:W3:Y:S01]  /*5c90*/  LDCU.64 UR6, c[0x4][0x88] ;  /* 0x01001100ff0677ac */ /* 0x000ee20008000a00 */
[----:B------:R-:W4:Y:S01]  /*5ca0*/  LDCU.64 UR4, c[0x4][0x8] ;  /* 0x01000100ff0477ac */ /* 0x000f220008000a00 */
[----:B-1----:R-:W-:Y:S02]  /*5cb0*/  MOV R4, UR8 ;  /* 0x0000000800047c02 */ /* 0x002fe40008000f00 */
[----:B------:R-:W-:Y:S02]  /*5cc0*/  MOV R5, UR9 ;  /* 0x0000000900057c02 */ /* 0x000fe40008000f00 */
[----:B---3--:R-:W-:Y:S01]  /*5cd0*/  MOV R7, UR7 ;  /* 0x0000000700077c02 */ /* 0x008fe20008000f00 */
[----:B------:R-:W-:Y:S01]  /*5ce0*/  IMAD.U32 R6, RZ, RZ, UR6 ;  /* 0x00000006ff067e24 */ /* 0x000fe2000f8e00ff */
[----:B----4-:R-:W-:Y:S01]  /*5cf0*/  MOV R11, UR5 ;  /* 0x00000005000b7c02 */ /* 0x010fe20008000f00 */
[----:B------:R-:W-:Y:S02]  /*5d00*/  IMAD.U32 R10, RZ, RZ, UR4 ;  /* 0x00000004ff0a7e24 */ /* 0x000fe4000f8e00ff */
[----:B------:R-:W-:Y:S07]  /*5d10*/  LEPC R20, `(.L_x_104) ;  /* 0x000000001014794e */ /* 0x000fee0000000000 */
[----:B--2---:R-:W-:Y:S05]  /*5d20*/  CALL.ABS.NOINC R2 ;  /* 0x0000000002007343 */ /* 0x004fea0003c00000 */
.L_x_104:
[----:B------:R-:W-:Y:S05]  /*5d30*/  BSYNC.RECONVERGENT B6 ;  /* 0x0000000000067941 */ /* 0x000fea0003800200 */
.L_x_103:
[----:B------:R-:W-:Y:S01]  /*5d40*/  ISETP.NE.U32.AND P4, PT, R54, RZ, PT ;  /* 0x000000ff3600720c */ /* 0x000fe20003f85070 */
[----:B------:R-:W-:Y:S01]  /*5d50*/  UISETP.NE.AND UP2, UPT, UR50, URZ, UPT ;  /* 0x000000ff3200728c */ /* 0x000fe2000bf45270 */
[----:B------:R-:W-:Y:S01]  /*5d60*/  ISETP.NE.U32.AND P2, PT, RZ, UR38, PT ;  /* 0x00000026ff007c0c */ /* 0x000fe2000bf45070 */
[----:B------:R-:W-:Y:S01]  /*5d70*/  UISETP.NE.U32.AND UP1, UPT, UR44, URZ, UPT ;  /* 0x000000ff2c00728c */ /* 0x000fe2000bf25070 */
[----:B------:R-:W-:Y:S01]  /*5d80*/  ISETP.NE.AND.EX P4, PT, R55, RZ, PT, P4 ;  /* 0x000000ff3700720c */ /* 0x000fe20003f85340 */
[----:B------:R-:W-:Y:S01]  /*5d90*/  UPLOP3.LUT UP0, UPT, UPT, UPT, UPT, 0x40, 0x4 ;  /* 0x000000000004789c */ /* 0x000fe20003f0e870 */
[----:B------:R-:W-:Y:S01]  /*5da0*/  ISETP.NE.AND.EX P2, PT, RZ, UR39, PT, P2 ;  /* 0x00000027ff007c0c */ /* 0x000fe2000bf45320 */
[----:B------:R-:W-:Y:S01]  /*5db0*/  UISETP.NE.AND.EX UP1, UPT, UR45, URZ, UPT, UP1 ;  /* 0x000000ff2d00728c */ /* 0x000fe2000bf25310 */
[----:B------:R-:W-:Y:S04]  /*5dc0*/  PLOP3.LUT P1, PT, PT, PT, UP2, 0x80, 0x8 ;  /* 0x000000000008781c */ /* 0x000fe80003f2f028 */
[----:B------:R-:W-:Y:S06]  /*5dd0*/  @UP2 UPLOP3.LUT UP0, UPT, UPT, UPT, UP1, 0x80, 0x8 ;  /* 0x000000000008289c */ /* 0x000fec0003f0f010 */
[----:B------:R-:W-:Y:S01]  /*5de0*/  PLOP3.LUT P0, PT, PT, PT, UP0, 0x80, 0x8 ;  /* 0x000000000008781c */ /* 0x000fe20003f0f008 */
[----:B------:R-:W-:Y:S01]  /*5df0*/  @!UPT UIADD3 URZ, UPT, UPT, URZ, URZ, URZ ;  /* 0x000000fffffff290 */ /* 0x000fe2000fffe0ff */
[----:B------:R-:W-:Y:S11]  /*5e00*/  BRA.U !UP1, `(.L_x_106) ;  /* 0x0000000109387547 */ /* 0x000ff6000b800000 */
[----:B------:R-:W-:Y:S01]  /*5e10*/  UISETP.NE.U32.AND UP0, UPT, UR38, URZ, UPT ;  /* 0x000000ff2600728c */ /* 0x000fe2000bf05070 */
[----:B------:R-:W-:Y:S02]  /*5e20*/  HFMA2 R0, -RZ, RZ, 0, 5.9604644775390625e-08 ;  /* 0x00000001ff007431 */ /* 0x000fe400000001ff */
[----:B------:R-:W-:Y:S01]  /*5e30*/  IMAD.MOV.U32 R59, RZ, RZ, 0x1 ;  /* 0x00000001ff3b7424 */ /* 0x000fe200078e00ff */
[----:B------:R-:W-:Y:S06]  /*5e40*/  UISETP.NE.AND.EX UP0, UPT, UR39, URZ, UPT, UP0 ;  /* 0x000000ff2700728c */ /* 0x000fec000bf05300 */
[----:B------:R-:W-:Y:S05]  /*5e50*/  PLOP3.LUT P3, PT, PT, PT, UP0, 0x80, 0x8 ;  /* 0x000000000008781c */ /* 0x000fea0003f6f008 */
[----:B------:R-:W1:Y:S01]  /*5e60*/  @UP0 LDCU.64 UR6, c[0x0][0x888] ;  /* 0x00011100ff0607ac */ /* 0x000e620008000a00 */
[----:B------:R-:W-:Y:S07]  /*5e70*/  @UP0 UIMAD UR4, UR36, UR44, URZ ;  /* 0x0000002c240402a4 */ /* 0x000fee000f8e02ff */
[----:B------:R-:W-:Y:S01]  /*5e80*/  @!P3 PRMT R59, R0, 0x7610, R59 ;  /* 0x00007610003bb816 */ /* 0x000fe2000000003b */
[----:B-1----:R-:W-:Y:S03]  /*5e90*/  @UP0 UIMAD.WIDE UR6, UR4, 0x4, UR6 ;  /* 0x00000004040608a5 */ /* 0x002fe6000f8e0206 */
[----:B------:R-:W1:Y:S03]  /*5ea0*/  @!UP0 LDCU UR4, c[0x0][0x880] ;  /* 0x00011000ff0487ac */ /* 0x000e660008000800 */
[----:B------:R-:W-:Y:S01]  /*5eb0*/  IMAD.U32 R2, RZ, RZ, UR6 ;  /* 0x00000006ff027e24 */ /* 0x000fe2000f8e00ff */
[----:B------:R-:W-:Y:S05]  /*5ec0*/  MOV R3, UR7 ;  /* 0x0000000700037c02 */ /* 0x000fea0008000f00 */
[----:B-----5:R2:W5:Y:S02]  /*5ed0*/  @P3 LDG.E R35, desc[UR46][R2.64] ;  /* 0x0000002e02233981 */ /* 0x020564000c1e1900 */
[----:B-12---:R-:W-:Y:S02]  /*5ee0*/  @!P3 IMAD.U32 R35, RZ, RZ, UR4 ;  /* 0x00000004ff23be24 */ /* 0x006fe4000f8e00ff */
.L_x_106:
[----:B------:R-:W-:Y:S05]  /*5ef0*/  @!P4 BRA `(.L_x_107) ;  /* 0x000000000020c947 */ /* 0x000fea0003800000 */
[----:B------:R-:W-:Y:S04]  /*5f00*/  ISETP.NE.U32.AND P3, PT, R52, RZ, PT ;  /* 0x000000ff3400720c */ /* 0x000fe80003f65070 */
[----:B------:R-:W-:Y:S11]  /*5f10*/  ISETP.NE.AND.EX P3, PT, R53, RZ, PT, P3 ;  /* 0x000000ff3500720c */ /* 0x000ff60003f65330 */
[----:B------:R-:W-:Y:S02]  /*5f20*/  @!UPT UIADD3 URZ, UPT, UPT, URZ, URZ, URZ ;  /* 0x000000fffffff290 */ /* 0x000fe4000fffe0ff */
[----:B------:R-:W1:Y:S01]  /*5f30*/  @P3 LDC.64 R2, c[0x0][0x8a8] ;  /* 0x00022a00ff023b82 */ /* 0x000e620000000a00 */
[----:B------:R-:W-:Y:S04]  /*5f40*/  @P3 IMAD R0, R54, UR36, RZ ;  /* 0x0000002436003c24 */ /* 0x000fe8000f8e02ff */
[----:B-1----:R-:W-:Y:S05]  /*5f50*/  @P3 IMAD.WIDE R2, R0, 0x4, R2 ;  /* 0x0000000400023825 */ /* 0x002fea00078e0202 */
[----:B-----5:R1:W5:Y:S02]  /*5f60*/  @P3 LDG.E R32, desc[UR46][R2.64] ;  /* 0x0000002e02203981 */ /* 0x020364000c1e1900 */
[----:B-1----:R-:W2:Y:S02]  /*5f70*/  @!P3 LDC R32, c[0x0][0x8a0] ;  /* 0x00022800ff20bb82 */ /* 0x002ea40000000800 */
.L_x_107:
[----:B-----5:R-:W-:Y:S01]  /*5f80*/  FSETP.NEU.AND P3, PT, R35, RZ, PT ;  /* 0x000000ff2300720b */ /* 0x020fe20003f6d000 */
[----:B------:R-:W-:Y:S01]  /*5f90*/  IMAD.SHL.U32 R77, R64, 0x2, RZ ;  /* 0x00000002404d7824 */ /* 0x000fe200078e00ff */
[----:B------:R-:W-:Y:S01]  /*5fa0*/  SEL R5, RZ, 0xffffffff, P2 ;  /* 0xffffffffff057807 */ /* 0x000fe20001000000 */
[----:B------:R-:W-:Y:S01]  /*5fb0*/  BSSY B1, `(.L_x_108) ;  /* 0x0000034000017945 */ /* 0x000fe20003800000 */
[----:B------:R-:W-:Y:S01]  /*5fc0*/  @P1 LOP3.LUT P2, RZ, R59, 0xff, RZ, 0xc0, !PT ;  /* 0x000000ff3bff1812 */ /* 0x000fe2000784c0ff */
[----:B------:R-:W-:Y:S01]  /*5fd0*/  IMAD.MOV.U32 R39, RZ, RZ, 0x1 ;  /* 0x00000001ff277424 */ /* 0x000fe200078e00ff */
[----:B------:R-:W-:Y:S01]  /*5fe0*/  @P1 SEL R0, RZ, 0xffffffff, P3 ;  /* 0xffffffffff001807 */ /* 0x000fe20001800000 */
[C---:B------:R-:W-:Y:S01]  /*5ff0*/  IMAD R34, R30.reuse, 0x40, R33 ;  /* 0x000000401e227824 */ /* 0x040fe200078e0221 */
[----:B------:R-:W-:Y:S01]  /*6000*/  LOP3.LUT R71, R71, 0x1, RZ, 0x3c, !PT ;  /* 0x0000000147477812 */ /* 0x000fe200078e3cff */
[----:B------:R-:W-:Y:S01]  /*6010*/  IMAD.MOV.U32 R38, RZ, RZ, RZ ;  /* 0x000000ffff267224 */ /* 0x000fe200078e00ff */
[----:B------:R-:W-:Y:S02]  /*6020*/  @P0 SEL R0, R5, R0, !P2 ;  /* 0x0000000005000207 */ /* 0x000fe40005000000 */
[----:B------:R-:W-:Y:S02]  /*6030*/  CS2R R50, SRZ ;  /* 0x0000000000327805 */ /* 0x000fe4000001ff00 */
[----:B------:R-:W-:Y:S02]  /*6040*/  LEA R74, R30, UR48, 0x3 ;  /* 0x000000301e4a7c11 */ /* 0x000fe4000f8e18ff */
[----:B------:R-:W-:Y:S02]  /*6050*/  CS2R R48, SRZ ;  /* 0x0000000000307805 */ /* 0x000fe4000001ff00 */
[----:B------:R-:W-:Y:S02]  /*6060*/  @P1 LOP3.LUT R0, R0, 0x1, RZ, 0xc0, !PT ;  /* 0x0000000100001812 */ /* 0x000fe400078ec0ff */
[----:B------:R-:W-:Y:S02]  /*6070*/  CS2R R42, SRZ ;  /* 0x00000000002a7805 */ /* 0x000fe4000001ff00 */
[----:B------:R-:W-:Y:S02]  /*6080*/  SHF.L.U32 R3, R70, 0x1f, RZ ;  /* 0x0000001f46037819 */ /* 0x000fe400000006ff */
[----:B------:R-:W-:Y:S02]  /*6090*/  CS2R R40, SRZ ;  /* 0x0000000000287805 */ /* 0x000fe4000001ff00 */
[----:B------:R-:W-:Y:S01]  /*60a0*/  ISETP.NE.U32.OR P5, PT, R0, 0x1, !P1 ;  /* 0x000000010000780c */ /* 0x000fe20004fa5470 */
[----:B------:R-:W-:Y:S01]  /*60b0*/  VIADD R82, R77, UR48 ;  /* 0x000000304d527c36 */ /* 0x000fe20008000000 */
[----:B------:R-:W-:Y:S02]  /*60c0*/  PLOP3.LUT P2, PT, PT, PT, UP1, 0x80, 0x8 ;  /* 0x000000000008781c */ /* 0x000fe40003f4f018 */
[----:B------:R-:W-:Y:S02]  /*60d0*/  SEL R0, RZ, 0xffffffff, P3 ;  /* 0xffffffffff007807 */ /* 0x000fe40001800000 */
[----:B------:R-:W-:Y:S02]  /*60e0*/  LOP3.LUT P3, R75, R59, 0xff, RZ, 0xc0, !PT ;  /* 0x000000ff3b4b7812 */ /* 0x000fe4000786c0ff */
[----:B------:R-:W-:Y:S05]  /*60f0*/  P2R R78, PR, RZ, 0x20 ;  /* 0x00000020ff4e7803 */ /* 0x000fea0000000000 */
[----:B------:R-:W-:Y:S02]  /*6100*/  @P5 SHF.L.U32 R2, R71, 0x1f, RZ ;  /* 0x0000001f47025819 */ /* 0x000fe400000006ff */
[----:B------:R-:W-:Y:S02]  /*6110*/  @P2 SEL R0, R5, R0, !P3 ;  /* 0x0000000005002207 */ /* 0x000fe40005800000 */
[----:B------:R-:W1:Y:S02]  /*6120*/  @P5 SYNCS.PHASECHK.TRANS64.TRYWAIT P1, [UR48+0x40], R2 ;  /* 0x00004002ff0055a7 */ /* 0x000e640008021130 */
[----:B------:R-:W-:Y:S04]  /*6130*/  LOP3.LUT R0, R0, 0x1, RZ, 0xc0, !PT ;  /* 0x0000000100007812 */ /* 0x000fe800078ec0ff */
[----:B------:R-:W-:Y:S04]  /*6140*/  ISETP.NE.U32.AND P4, PT, R0, 0x1, PT ;  /* 0x000000010000780c */ /* 0x000fe80003f85070 */
[----:B------:R-:W-:Y:S01]  /*6150*/  P2R R80, PR, RZ, 0x10 ;  /* 0x00000010ff507803 */ /* 0x000fe20000000000 */
[----:B------:R3:W4:Y:S01]  /*6160*/  SYNCS.PHASECHK.TRANS64.TRYWAIT P0, [R74+URZ+0xb0], R3 ;  /* 0x0000b0034a0075a7 */ /* 0x00072200080011ff */
[----:B-1----:R-:W-:Y:S01]  /*6170*/  @P5 SEL R39, RZ, 0x1, !P1 ;  /* 0x00000001ff275807 */ /* 0x002fe20004800000 */
[----:B---3--:R-:W-:Y:S06]  /*6180*/  @!P5 BRA `(.L_x_109) ;  /* 0x000000000058d947 */ /* 0x008fec0003800000 */
[C---:B------:R-:W-:Y:S01]  /*6190*/  VIADD R0, R82.reuse, 0x200 ;  /* 0x0000020052007836 */ /* 0x040fe20000000000 */
[----:B------:R-:W-:Y:S01]  /*61a0*/  LOP3.LUT P5, RZ, R65, 0x40, RZ, 0xc0, !PT ;  /* 0x0000004041ff7812 */ /* 0x000fe200078ac0ff */
[----:B------:R-:W-:Y:S01]  /*61b0*/  BSSY B0, `(.L_x_110) ;  /* 0x000000e000007945 */ /* 0x000fe20003800000 */
[----:B------:R-:W-:Y:S01]  /*61c0*/  ISETP.NE.AND P2, PT, R39, RZ, PT ;  /* 0x000000ff2700720c */ /* 0x000fe20003f45270 */
[----:B------:R-:W-:Y:S01]  /*61d0*/  @P4 VIADD R2, R82, 0x210 ;  /* 0x0000021052024836 */ /* 0x000fe20000000000 */
[----:B------:R-:W-:Y:S01]  /*61e0*/  PLOP3.LUT P1, PT, PT, PT, PT, 0x8, 0x80 ;  /* 0x000000000080781c */ /* 0x000fe20003f2e170 */
[----:B------:R-:W-:Y:S01]  /*61f0*/  IMAD.MOV.U32 R51, RZ, RZ, RZ ;  /* 0x000000ffff337224 */ /* 0x000fe200078e00ff */
[----:B------:R-:W-:Y:S02]  /*6200*/  @P4 PLOP3.LUT P1, PT, P5, PT, PT, 0x80, 0x8 ;  /* 0x000000000008481c */ /* 0x000fe40002f2f070 */
[----:B------:R-:W-:Y:S02]  /*6210*/  CS2R R48, SRZ ;  /* 0x0000000000307805 */ /* 0x000fe4000001ff00 */
[----:B------:R-:W-:Y:S02]  /*6220*/  CS2R R42, SRZ ;  /* 0x00000000002a7805 */ /* 0x000fe4000001ff00 */
[----:B------:R-:W-:Y:S07]  /*6230*/  CS2R R40, SRZ ;  /* 0x0000000000287805 */ /* 0x000fee000001ff00 */
[----:B------:R-:W-:Y:S01]  /*6240*/  @P1 VIADD R2, R0, 0xfffffff0 ;  /* 0xfffffff000021836 */ /* 0x000fe20000000000 */
[----:B------:R-:W-:Y:S06]  /*6250*/  @P2 BRA `(.L_x_111) ;  /* 0x00000000000c2947 */ /* 0x000fec0003800000 */
[----:B------:R-:W-:Y:S04]  /*6260*/  SHF.L.U32 R5, R71, 0x1f, RZ ;  /* 0x0000001f47057819 */ /* 0x000fe800000006ff */
[----:B------:R-:W1:Y:S02]  /*6270*/  SYNCS.PHASECHK.TRANS64.TRYWAIT P1, [UR48+0x40], R5 ;  /* 0x00004005ff0075a7 */ /* 0x000e640008021130 */
[----:B-1----:R-:W-:Y:S05]  /*6280*/  @!P1 BRA `(.L_x_112) ;  /* 0x0000003000349947 */ /* 0x002fea0003800000 */
.L_x_111:
[----:B------:R-:W-:Y:S05]  /*6290*/  BSYNC B0 ;  /* 0x0000000000007941 */ /* 0x000fea0003800000 */
.L_x_110:
[----:B------:R-:W-:Y:S01]  /*62a0*/  ISETP.NE.AND P1, PT, R80, RZ, PT ;  /* 0x000000ff5000720c */ /* 0x000fe20003f25270 */
[----:B------:R-:W-:Y:S11]  /*62b0*/  HFMA2 R38, -RZ, RZ, 0, 5.9604644775390625e-08 ;  /* 0x00000001ff267431 */ /* 0x000ff600000001ff */
[----:B------:R-:W-:Y:S01]  /*62c0*/  @!UPT UIADD3 URZ, UPT, UPT, URZ, URZ, URZ ;  /* 0x000000fffffff290 */ /* 0x000fe2000fffe0ff */
[----:B------:R3:W1:Y:S04]  /*62d0*/  @P1 LDS.128 R48, [R2] ;  /* 0x0000000002301984 */ /* 0x0006680000000c00 */
[----:B------:R3:W1:Y:S02]  /*62e0*/  @P1 LDS.128 R40, [R77+UR48+0x200] ;  /* 0x000200304d281984 */ /* 0x0006640008000c00 */
.L_x_109:
[----:B------:R-:W-:Y:S05]  /*62f0*/  BSYNC B1 ;  /* 0x0000000000017941 */ /* 0x000fea0003800000 */
.L_x_108:
[----:B-1----:R-:W-:Y:S04]  /*6300*/  SHF.R.U32.HI R5, RZ, 0x15, R34 ;  /* 0x00000015ff057819 */ /* 0x002fe80000011622 */
[----:B------:R-:W-:Y:S01]  /*6310*/  LOP3.LUT P1, RZ, R5, 0x3, R66, 0x48, !PT ;  /* 0x0000000305ff7812 */ /* 0x000fe20007824842 */
[----:B------:R-:W-:Y:S01]  /*6320*/  @!UPT UIADD3 URZ, UPT, UPT, URZ, URZ, URZ ;  /* 0x000000fffffff290 */ /* 0x000fe2000fffe0ff */
[----:B----4-:R-:W-:Y:S11]  /*6330*/  @P0 BRA `(.L_x_113) ;  /* 0x0000000000080947 */ /* 0x010ff60003800000 */
[----:B------:R-:W1:Y:S02]  /*6340*/  SYNCS.PHASECHK.TRANS64.TRYWAIT P0, [R74+URZ+0xb0], R3 ;  /* 0x0000b0034a0075a7 */ /* 0x000e6400080011ff */
[----:B-1----:R-:W-:Y:S05]  /*6350*/  @!P0 BRA `(.L_x_114) ;  /* 0x0000003000188947 */ /* 0x002fea0003800000 */
.L_x_113:
[----:B------:R-:W-:Y:S05]  /*6360*/  @!P1 BRA `(.L_x_115) ;  /* 0x0000000000409947 */ /* 0x000fea0003800000 */
[----:B------:R-:W4:Y:S01]  /*6370*/  LDCU.64 UR8, c[0x4][0x70] ;  /* 0x01000e00ff0877ac */ /* 0x000f220008000a00 */
[----:B-1----:R-:W-:Y:S01]  /*6380*/  MOV R3, 0x0 ;  /* 0x0000000000037802 */ /* 0x002fe20000000f00 */
[----:B------:R-:W-:Y:S02]  /*6390*/  HFMA2 R12, -RZ, RZ, 0, 5.9604644775390625e-08 ;  /* 0x00000001ff0c7431 */ /* 0x000fe400000001ff */
[----:B------:R-:W-:Y:S02]  /*63a0*/  IMAD.MOV.U32 R8, RZ, RZ, 0x192 ;  /* 0x00000192ff087424 */ /* 0x000fe400078e00ff */
[----:B------:R-:W-:Y:S01]  /*63b0*/  IMAD.MOV.U32 R13, RZ, RZ, RZ ;  /* 0x000000ffff0d7224 */ /* 0x000fe200078e00ff */
[----:B------:R-:W1:Y:S01]  /*63c0*/  LDCU.64 UR6, c[0x4][0x78] ;  /* 0x01000f00ff0677ac */ /* 0x000e620008000a00 */
[----:B---3--:R-:W3:Y:S01]  /*63d0*/  LDC.64 R2, c[0x4][R3] ;  /* 0x0100000003027b82 */ /* 0x008ee20000000a00 */
[----:B------:R-:W5:Y:S01]  /*63e0*/  LDCU.64 UR4, c[0x4][0x10] ;  /* 0x01000200ff0477ac */ /* 0x000f620008000a00 */
[----:B----4-:R-:W-:Y:S01]  /*63f0*/  MOV R5, UR9 ;  /* 0x0000000900057c02 */ /* 0x010fe20008000f00 */
[----:B------:R-:W-:Y:S01]  /*6400*/  IMAD.U32 R4, RZ, RZ, UR8 ;  /* 0x00000008ff047e24 */ /* 0x000fe2000f8e00ff */
[----:B-1----:R-:W-:Y:S01]  /*6410*/  MOV R7, UR7 ;  /* 0x0000000700077c02 */ /* 0x002fe20008000f00 */
[----:B------:R-:W-:Y:S01]  /*6420*/  IMAD.U32 R6, RZ, RZ, UR6 ;  /* 0x00000006ff067e24 */ /* 0x000fe2000f8e00ff */
[----:B-----5:R-:W-:Y:S01]  /*6430*/  MOV R11, UR5 ;  /* 0x00000005000b7c02 */ /* 0x020fe20008000f00 */
[----:B------:R-:W-:Y:S02]  /*6440*/  IMAD.U32 R10, RZ, RZ, UR4 ;  /* 0x00000004ff0a7e24 */ /* 0x000fe4000f8e00ff */
[----:B------:R-:W-:Y:S07]  /*6450*/  LEPC R20, `(.L_x_115) ;  /* 0x000000001014794e */ /* 0x000fee0000000000 */
[----:B--23--:R-:W-:Y:S05]  /*6460*/  CALL.ABS.NOINC R2 ;  /* 0x0000000002007343 */ /* 0x00cfea0003c00000 */
.L_x_115:
[----:B------:R-:W-:Y:S01]  /*6470*/  SHF.L.U32 R20, R40, 0x10, RZ ;  /* 0x0000001028147819 */ /* 0x000fe200000006ff */
[----:B------:R-:W-:Y:S05]  /*6480*/  WARPSYNC.ALL ;  /* 0x0000000000007948 */ /* 0x000fea0003800000 */
[----:B------:R-:W-:Y:S01]  /*6490*/  R2UR UR4, R34 ;  /* 0x00000000220472ca */ /* 0x000fe200000e0000 */
[----:B------:R-:W-:Y:S01]  /*64a0*/  BSSY.RECONVERGENT B0, `(.L_x_116) ;  /* 0x0000056000007945 */ /* 0x000fe20003800200 */
[----:B------:R-:W-:Y:S02]  /*64b0*/  LOP3.LUT R21, R40, 0xffff0000, RZ, 0xc0, !PT ;  /* 0xffff000028157812 */ /* 0x000fe400078ec0ff */
[----:B------:R-:W-:Y:S02]  /*64c0*/  LOP3.LUT R36, R41, 0xffff0000, RZ, 0xc0, !PT ;  /* 0xffff000029247812 */ /* 0x000fe400078ec0ff */
[----:B------:R-:W-:Y:S02]  /*64d0*/  SHF.L.U32 R37, R43, 0x10, RZ ;  /* 0x000000102b257819 */ /* 0x000fe400000006ff */
[----:B------:R-:W-:Y:S02]  /*64e0*/  MOV R81, 0x10 ;  /* 0x0000001000517802 */ /* 0x000fe40000000f00 */
[----:B------:R-:W-:Y:S02]  /*64f0*/  LOP3.LUT P6, RZ, R65, 0x40, RZ, 0xc0, !PT ;  /* 0x0000004041ff7812 */ /* 0x000fe400078cc0ff */
[----:B------:R-:W-:Y:S01]  /*6500*/  ISETP.NE.AND P0, PT, R72, RZ, PT ;  /* 0x000000ff4800720c */ /* 0x000fe20003f05270 */
[----:B------:R-:W2:Y:S01]  /*6510*/  LDTM.x16 R4, tmem[UR4] ;  /* 0x00000004000479ee */ /* 0x000ea20008240000 */
[----:B------:R-:W-:Y:S04]  /*6520*/  SEL R81, R81, 0xfffffff0, !P6 ;  /* 0xfffffff051517807 */ /* 0x000fe80007000000 */
[----:B------:R-:W-:Y:S01]  /*6530*/  IADD3 R79, PT, PT, R82, R81, RZ ;  /* 0x00000051524f7210 */ /* 0x000fe20007ffe0ff */
[C---:B--2---:R-:W-:Y:S01]  /*6540*/  FMUL R0, R32.reuse, R4 ;  /* 0x0000000420007220 */ /* 0x044fe20000400000 */
[C---:B---3--:R-:W-:Y:S01]  /*6550*/  FMUL R2, R32.reuse, R5 ;  /* 0x0000000520027220 */ /* 0x048fe20000400000 */
[C---:B-1----:R-:W-:Y:S01]  /*6560*/  FMUL R3, R32.reuse, R6 ;  /* 0x0000000620037220 */ /* 0x042fe20000400000 */
[----:B------:R-:W-:Y:S01]  /*6570*/  FMUL R7, R32, R7 ;  /* 0x0000000720077220 */ /* 0x000fe20000400000 */
[----:B------:R-:W-:Y:S01]  /*6580*/  FFMA R0, R35, R20, R0 ;  /* 0x0000001423007223 */ /* 0x000fe20000000000 */
[----:B------:R-:W-:Y:S01]  /*6590*/  SHF.L.U32 R20, R41, 0x10, RZ ;  /* 0x0000001029147819 */ /* 0x000fe200000006ff */
[C---:B------:R-:W-:Y:S01]  /*65a0*/  FFMA R2, R35.reuse, R21, R2 ;  /* 0x0000001523027223 */ /* 0x040fe20000000002 */
[----:B------:R-:W-:Y:S01]  /*65b0*/  SHF.L.U32 R21, R42, 0x10, RZ ;  /* 0x000000102a157819 */ /* 0x000fe200000006ff */
[C---:B------:R-:W-:Y:S01]  /*65c0*/  FMUL R4, R32.reuse, R8 ;  /* 0x0000000820047220 */ /* 0x040fe20000400000 */
[----:B------:R-:W-:Y:S01]  /*65d0*/  FMUL R5, R32, R9 ;  /* 0x0000000920057220 */ /* 0x000fe20000400000 */
[C---:B------:R-:W-:Y:S01]  /*65e0*/  FFMA R3, R35.reuse, R20, R3 ;  /* 0x0000001423037223 */ /* 0x040fe20000000003 */
[----:B------:R-:W-:Y:S01]  /*65f0*/  LOP3.LUT R20, R42, 0xffff0000, RZ, 0xc0, !PT ;  /* 0xffff00002a147812 */ /* 0x000fe200078ec0ff */
[----:B------:R-:W-:Y:S01]  /*6600*/  FFMA R7, R35, R36, R7 ;  /* 0x0000002423077223 */ /* 0x000fe20000000007 */
[----:B------:R-:W-:Y:S01]  /*6610*/  LOP3.LUT R36, R43, 0xffff0000, RZ, 0xc0, !PT ;  /* 0xffff00002b247812 */ /* 0x000fe200078ec0ff */
[----:B------:R-:W-:Y:S01]  /*6620*/  FMUL R6, R32, R10 ;  /* 0x0000000a20067220 */ /* 0x000fe20000400000 */
[----:B------:R-:W-:Y:S01]  /*6630*/  F2FP.BF16.F32.PACK_AB R44, R2, R0 ;  /* 0x00000000022c723e */ /* 0x000fe200000010ff */
[----:B------:R-:W-:Y:S01]  /*6640*/  FMUL R11, R32, R11 ;  /* 0x0000000b200b7220 */ /* 0x000fe20000400000 */
[----:B------:R-:W-:Y:S01]  /*6650*/  F2FP.BF16.F32.PACK_AB R45, R7, R3 ;  /* 0x00000003072d723e */ /* 0x000fe200000010ff */
[C---:B------:R-:W-:Y:S01]  /*6660*/  FFMA R4, R35.reuse, R21, R4 ;  /* 0x0000001523047223 */ /* 0x040fe20000000004 */
[C---:B------:R-:W-:Y:S01]  /*6670*/  FFMA R5, R35.reuse, R20, R5 ;  /* 0x0000001423057223 */ /* 0x040fe20000000005 */
[C---:B------:R-:W-:Y:S01]  /*6680*/  FFMA R6, R35.reuse, R37, R6 ;  /* 0x0000002523067223 */ /* 0x040fe20000000006 */
[----:B------:R-:W-:Y:S01]  /*6690*/  SHF.L.U32 R20, R48, 0x10, RZ ;  /* 0x0000001030147819 */ /* 0x000fe200000006ff */
[----:B------:R-:W-:Y:S01]  /*66a0*/  FFMA R11, R35, R36, R11 ;  /* 0x00000024230b7223 */ /* 0x000fe2000000000b */
[----:B------:R-:W-:Y:S01]  /*66b0*/  FMUL R8, R32, R12 ;  /* 0x0000000c20087220 */ /* 0x000fe20000400000 */
[----:B------:R-:W-:Y:S01]  /*66c0*/  LOP3.LUT R36, R48, 0xffff0000, RZ, 0xc0, !PT ;  /* 0xffff000030247812 */ /* 0x000fe200078ec0ff */
[C---:B------:R-:W-:Y:S01]  /*66d0*/  FMUL R9, R32.reuse, R13 ;  /* 0x0000000d20097220 */ /* 0x040fe20000400000 */
[----:B------:R-:W-:Y:S01]  /*66e0*/  SHF.L.U32 R21, R49, 0x10, RZ ;  /* 0x0000001031157819 */ /* 0x000fe200000006ff */
[C---:B------:R-:W-:Y:S01]  /*66f0*/  FMUL R10, R32.reuse, R14 ;  /* 0x0000000e200a7220 */ /* 0x040fe20000400000 */
[----:B------:R-:W-:Y:S01]  /*6700*/  FFMA R8, R35, R20, R8 ;  /* 0x0000001423087223 */ /* 0x000fe20000000008 */
[----:B------:R-:W-:Y:S01]  /*6710*/  LOP3.LUT R20, R49, 0xffff0000, RZ, 0xc0, !PT ;  /* 0xffff000031147812 */ /* 0x000fe200078ec0ff */
[C---:B------:R-:W-:Y:S01]  /*6720*/  FFMA R9, R35.reuse, R36, R9 ;  /* 0x0000002423097223 */ /* 0x040fe20000000009 */
[----:B------:R-:W-:Y:S01]  /*6730*/  FMUL R15, R32, R15 ;  /* 0x0000000f200f7220 */ /* 0x000fe20000400000 */
[C---:B------:R-:W-:Y:S01]  /*6740*/  FFMA R10, R35.reuse, R21, R10 ;  /* 0x00000015230a7223 */ /* 0x040fe2000000000a */
[----:B------:R-:W-:Y:S01]  /*6750*/  SHF.L.U32 R21, R50, 0x10, RZ ;  /* 0x0000001032157819 */ /* 0x000fe200000006ff */
[----:B------:R-:W-:Y:S01]  /*6760*/  FMUL R12, R32, R16 ;  /* 0x00000010200c7220 */ /* 0x000fe20000400000 */
[----:B------:R-:W-:Y:S01]  /*6770*/  LOP3.LUT R36, R50, 0xffff0000, RZ, 0xc0, !PT ;  /* 0xffff000032247812 */ /* 0x000fe200078ec0ff */
[----:B------:R-:W-:Y:S01]  /*6780*/  FFMA R15, R35, R20, R15 ;  /* 0x00000014230f7223 */ /* 0x000fe2000000000f */
[C---:B------:R-:W-:Y:S01]  /*6790*/  FMUL R13, R32.reuse, R17 ;  /* 0x00000011200d7220 */ /* 0x040fe20000400000 */
[C---:B------:R-:W-:Y:S01]  /*67a0*/  SHF.L.U32 R37, R51.reuse, 0x10, RZ ;  /* 0x0000001033257819 */ /* 0x040fe200000006ff */
[C---:B------:R-:W-:Y:S01]  /*67b0*/  FMUL R14, R32.reuse, R18 ;  /* 0x00000012200e7220 */ /* 0x040fe20000400000 */
[----:B------:R-:W-:Y:S01]  /*67c0*/  LOP3.LUT R20, R51, 0xffff0000, RZ, 0xc0, !PT ;  /* 0xffff000033147812 */ /* 0x000fe200078ec0ff */
[----:B------:R-:W-:Y:S01]  /*67d0*/  FMUL R19, R32, R19 ;  /* 0x0000001320137220 */ /* 0x000fe20000400000 */
[----:B------:R-:W-:Y:S01]  /*67e0*/  F2FP.BF16.F32.PACK_AB R46, R5, R4 ;  /* 0x00000004052e723e */ /* 0x000fe200000010ff */
[----:B------:R-:W-:Y:S01]  /*67f0*/  FFMA R12, R35, R21, R12 ;  /* 0x00000015230c7223 */ /* 0x000fe2000000000c */
[----:B------:R-:W-:Y:S01]  /*6800*/  F2FP.BF16.F32.PACK_AB R47, R11, R6 ;  /* 0x000000060b2f723e */ /* 0x000fe200000010ff */
[C---:B------:R-:W-:Y:S01]  /*6810*/  FFMA R13, R35.reuse, R36, R13 ;  /* 0x00000024230d7223 */ /* 0x040fe2000000000d */
[C---:B------:R-:W-:Y:S01]  /*6820*/  FFMA R14, R35.reuse, R37, R14 ;  /* 0x00000025230e7223 */ /* 0x040fe2000000000e */
[----:B------:R-:W-:Y:S01]  /*6830*/  FFMA R19, R35, R20, R19 ;  /* 0x0000001423137223 */ /* 0x000fe20000000013 */
[----:B------:R-:W-:Y:S01]  /*6840*/  F2FP.BF16.F32.PACK_AB R84, R9, R8 ;  /* 0x000000080954723e */ /* 0x000fe200000010ff */
[----:B------:R1:W-:Y:S01]  /*6850*/  STS.128 [R77+UR48+0x200], R44 ;  /* 0x0002002c4d007988 */ /* 0x0003e20008000c30 */
[----:B------:R-:W-:Y:S02]  /*6860*/  F2FP.BF16.F32.PACK_AB R85, R15, R10 ;  /* 0x0000000a0f55723e */ /* 0x000fe400000010ff */
[----:B------:R-:W-:Y:S02]  /*6870*/  F2FP.BF16.F32.PACK_AB R86, R13, R12 ;  /* 0x0000000c0d56723e */ /* 0x000fe400000010ff */
[----:B------:R-:W-:Y:S05]  /*6880*/  F2FP.BF16.F32.PACK_AB R87, R19, R14 ;  /* 0x0000000e1357723e */ /* 0x000fea00000010ff */
[----:B------:R1:W-:Y:S01]  /*6890*/  STS.128 [R79+0x200], R84 ;  /* 0x000200544f007388 */ /* 0x0003e20000000c00 */
[----:B------:R-:W-:Y:S01]  /*68a0*/  @!PT LDS RZ, [RZ] ;  /* 0x00000000fffff984 */ /* 0x000fe20000000800 */
[----:B------:R-:W-:Y:S01]  /*68b0*/  @!PT LDS RZ, [RZ] ;  /* 0x00000000fffff984 */ /* 0x000fe20000000800 */
[----:B------:R-:W-:Y:S01]  /*68c0*/  @!PT LDS RZ, [RZ] ;  /* 0x00000000fffff984 */ /* 0x000fe20000000800 */
[----:B------:R-:W-:Y:S01]  /*68d0*/  @!PT LDS RZ, [RZ] ;  /* 0x00000000fffff984 */ /* 0x000fe20000000800 */
[----:B------:R2:W-:Y:S07]  /*68e0*/  MEMBAR.ALL.CTA ;  /* 0x0000000000007992 */ /* 0x0005ee0000008000 */
[----:B--2---:R-:W2:Y:S02]  /*68f0*/  FENCE.VIEW.ASYNC.S ;  /* 0x00000000000073c6 */ /* 0x004ea40000000000 */
[----:B--2---:R-:W-:Y:S06]  /*6900*/  BAR.SYNC.DEFER_BLOCKING 0x1, 0x80 ;  /* 0x0042000000007b1d */ /* 0x004fec0000010000 */
[----:B------:R-:W-:Y:S05]  /*6910*/  @P0 BRA `(.L_x_117) ;  /* 0x0000000000380947 */ /* 0x000fea0003800000 */
[----:B------:R-:W-:Y:S02]  /*6920*/  UIADD3 UR4, UPT, UPT, UR48, 0x200, URZ ;  /* 0x0000020030047890 */ /* 0x000fe4000fffe0ff */
[----:B------:R-:W-:Y:S01]  /*6930*/  UIADD3 UR8, UP0, UPT, UR52, 0x680, URZ ;  /* 0x0000068034087890 */ /* 0x000fe2000ff1e0ff */
[----:B------:R-:W-:Y:S01]  /*6940*/  UMOV UR43, UR36 ;  /* 0x00000024002b7c82 */ /* 0x000fe20008000000 */
[----:B------:R-:W-:Y:S02]  /*6950*/  UIADD3 UR5, UPT, UPT, UR41, 0x40, URZ ;  /* 0x0000004029057890 */ /* 0x000fe4000fffe0ff */
[----:B------:R-:W-:Y:S01]  /*6960*/  MOV R67, UR4 ;  /* 0x0000000400437c02 */ /* 0x000fe20008000f00 */
[----:B------:R-:W-:Y:S02]  /*6970*/  UIADD3.X UR9, UPT, UPT, URZ, UR53, URZ, UP0, !UPT ;  /* 0x00000035ff097290 */ /* 0x000fe400087fe4ff */
[----:B------:R-:W-:Y:S01]  /*6980*/  UIADD3 UR4, UPT, UPT, UR48, 0xa00, URZ ;  /* 0x00000a0030047890 */ /* 0x000fe2000fffe0ff */
[----:B------:R-:W-:Y:S01]  /*6990*/  R2UR UR40, R67 ;  /* 0x00000000432872ca */ /* 0x000fe200000e0000 */
[----:B------:R-:W-:Y:S01]  /*69a0*/  UMOV UR6, UR42 ;  /* 0x0000002a00067c82 */ /* 0x000fe20008000000 */
[----:B------:R-:W-:Y:S11]  /*69b0*/  UMOV UR7, UR36 ;  /* 0x0000002400077c82 */ /* 0x000ff60008000000 */
[----:B------:R2:W-:Y:S01]  /*69c0*/  UTMASTG.3D [UR40], [UR8] ;  /* 0x00000028080073b5 */ /* 0x0005e20008010000 */
[----:B------:R2:W-:Y:S01]  /*69d0*/  UTMASTG.3D [UR4], [UR8] ;  /* 0x00000004080073b5 */ /* 0x0005e20008010000 */
[----:B------:R0:W-:Y:S01]  /*69e0*/  UTMACMDFLUSH ;  /* 0x00000000000079b7 */ /* 0x0001e20000000000 */
[----:B--2---:R-:W-:Y:S04]  /*69f0*/  DEPBAR.LE SB0, 0x1 ;  /* 0x000080400000791a */ /* 0x004fe80000000000 */
.L_x_117:
[----:B------:R-:W-:Y:S05]  /*6a00*/  BSYNC.RECONVERGENT B0 ;  /* 0x0000000000007941 */ /* 0x000fea0003800200 */
.L_x_116:
[----:B------:R-:W-:Y:S01]  /*6a10*/  BAR.SYNC.DEFER_BLOCKING 0x1, 0x80 ;  /* 0x0042000000007b1d */ /* 0x000fe20000010000 */
[----:B------:R-:W-:Y:S01]  /*6a20*/  ISETP.NE.AND P1, PT, R78, RZ, PT ;  /* 0x000000ff4e00720c */ /* 0x000fe20003f25270 */
[----:B------:R-:W-:Y:S01]  /*6a30*/  UISETP.NE.AND UP0, UPT, UR49, URZ, UPT ;  /* 0x000000ff3100728c */ /* 0x000fe2000bf05270 */
[----:B------:R-:W-:Y:S11]  /*6a40*/  LEA R3, R38, UR48, 0x3 ;  /* 0x0000003026037c11 */ /* 0x000ff6000f8e18ff */
[----:B------:R-:W-:Y:S01]  /*6a50*/  @P1 SHF.L.U32 R2, R71, 0x1f, RZ ;  /* 0x0000001f47021819 */ /* 0x000fe200000006ff */
[----:B------:R-:W-:Y:S06]  /*6a60*/  BRA.U !UP0, `(.L_x_118) ;  /* 0x0000000108247547 */ /* 0x000fec000b800000 */
[----:B------:R-:W-:Y:S01]  /*6a70*/  IMAD.U32 R5, RZ, RZ, UR51 ;  /* 0x00000033ff057e24 */ /* 0x000fe2000f8e00ff */
[----:B------:R-:W-:Y:S01]  /*6a80*/  MOV R0, UR37 ;  /* 0x0000002500007c02 */ /* 0x000fe20008000f00 */
[----:B------:R-:W-:Y:S03]  /*6a90*/  UIADD3 UR51, UPT, UPT, UR51, 0x1, URZ ;  /* 0x0000000133337890 */ /* 0x000fe6000fffe0ff */
[----:B------:R-:W-:Y:S01]  /*6aa0*/  @P1 LEA R5, R5, UR48, 0x3 ;  /* 0x0000003005051c11 */ /* 0x000fe2000f8e18ff */
[----:B------:R-:W-:Y:S04]  /*6ab0*/  UISETP.NE.AND UP0, UPT, UR51, 0x4, UPT ;  /* 0x000000043300788c */ /* 0x000fe8000bf05270 */
[----:B------:R-:W-:Y:S01]  /*6ac0*/  @P1 VIADD R5, R5, 0x60 ;  /* 0x0000006005051836 */ /* 0x000fe20000000000 */
[----:B------:R-:W-:Y:S04]  /*6ad0*/  USEL UR51, UR51, URZ, UP0 ;  /* 0x000000ff33337287 */ /* 0x000fe80008000000 */
[----:B------:R-:W-:Y:S04]  /*6ae0*/  @P1 PRMT R0, R0, 0x654, R5 ;  /* 0x0000065400001816 */ /* 0x000fe80000000005 */
[----:B------:R2:W-:Y:S04]  /*6af0*/  @P1 SYNCS.ARRIVE.TRANS64.RED.A1T0 RZ, [R0+URZ], RZ ;  /* 0x000000ff00ff19a7 */ /* 0x0005e800081004ff */
.L_x_118:
[----:B------:R-:W3:Y:S01]  /*6b00*/  @P1 SYNCS.PHASECHK.TRANS64.TRYWAIT P0, [R3+URZ+0x40], R2 ;  /* 0x00004002030015a7 */ /* 0x000ee200080011ff */
[----:B------:R-:W-:Y:S01]  /*6b10*/  BSSY B1, `(.L_x_119) ;  /* 0x0000012000017945 */ /* 0x000fe20003800000 */
[----:B---3--:R-:W-:Y:S03]  /*6b20*/  @P1 SEL R39, RZ, 0x1, !P0 ;  /* 0x00000001ff271807 */ /* 0x008fe60004000000 */
[----:B------:R-:W-:Y:S05]  /*6b30*/  @!P1 BRA `(.L_x_120) ;  /* 0x00000000003c9947 */ /* 0x000fea0003800000 */
[----:B------:R-:W-:Y:S01]  /*6b40*/  ISETP.NE.AND P1, PT, R80, RZ, PT ;  /* 0x000000ff5000720c */ /* 0x000fe20003f25270 */
[----:B------:R-:W-:Y:S01]  /*6b50*/  BSSY B0, `(.L_x_121) ;  /* 0x0000009000007945 */ /* 0x000fe20003800000 */
[----:B------:R-:W-:Y:S11]  /*6b60*/  ISETP.NE.AND P0, PT, R39, RZ, PT ;  /* 0x000000ff2700720c */ /* 0x000ff60003f05270 */
[----:B------:R-:W-:Y:S05]  /*6b70*/  @P1 IMAD R4, R38, 0x1000, R77 ;  /* 0x0000100026041824 */ /* 0x000fea00078e024d */
[----:B------:R-:W-:Y:S05]  /*6b80*/  @P1 IADD3 R2, PT, PT, R4, UR48, RZ ;  /* 0x0000003004021c10 */ /* 0x000fea000fffe0ff */
[----:B------:R-:W-:Y:S01]  /*6b90*/  @P1 IMAD.IADD R2, R81, 0x1, R2 ;  /* 0x0000000151021824 */ /* 0x000fe200078e0202 */
[----:B------:R-:W-:Y:S06]  /*6ba0*/  @P0 BRA `(.L_x_122) ;  /* 0x00000000000c0947 */ /* 0x000fec0003800000 */
[----:B--2---:R-:W-:Y:S04]  /*6bb0*/  SHF.L.U32 R0, R71, 0x1f, RZ ;  /* 0x0000001f47007819 */ /* 0x004fe800000006ff */
[----:B------:R-:W2:Y:S02]  /*6bc0*/  SYNCS.PHASECHK.TRANS64.TRYWAIT P0, [R3+URZ+0x40], R0 ;  /* 0x00004000030075a7 */ /* 0x000ea400080011ff */
[----:B--2---:R-:W-:Y:S05]  /*6bd0*/  @!P0 BRA `(.L_x_123) ;  /* 0x00000028000c8947 */ /* 0x004fea0003800000 */
.L_x_122:
[----:B------:R-:W-:Y:S05]  /*6be0*/  BSYNC B0 ;  /* 0x0000000000007941 */ /* 0x000fea0003800000 */
.L_x_121:
[----:B------:R-:W-:Y:S02]  /*6bf0*/  ISETP.NE.AND P0, PT, R80, RZ, PT ;  /* 0x000000ff5000720c */ /* 0x000fe40003f05270 */
[----:B------:R-:W-:Y:S11]  /*6c00*/  IADD3 R38, PT, PT, R38, 0x1, RZ ;  /* 0x0000000126267810 */ /* 0x000ff60007ffe0ff */
[----:B------:R3:W4:Y:S04]  /*6c10*/  @P0 LDS.128 R40, [R4+UR48+0x200] ;  /* 0x0002003004280984 */ /* 0x0007280008000c00 */
[----:B------:R3:W1:Y:S02]  /*6c20*/  @P0 LDS.128 R48, [R2+0x200] ;  /* 0x0002000002300984 */ /* 0x0006640000000c00 */
.L_x_120:
[----:B------:R-:W-:Y:S05]  /*6c30*/  BSYNC B1 ;  /* 0x0000000000017941 */ /* 0x000fea0003800000 */
.L_x_119:
[----:B--2---:R-:W-:Y:S05]  /*6c40*/  VIADD R3, R34, 0x10 ;  /* 0x0000001022037836 */ /* 0x004fea0000000000 */
[----:B------:R-:W-:Y:S04]  /*6c50*/  SHF.R.U32.HI R3, RZ, 0x15, R3 ;  /* 0x00000015ff037819 */ /* 0x000fe80000011603 */
[----:B------:R-:W-:Y:S11]  /*6c60*/  LOP3.LUT P0, RZ, R3, 0x3, R66, 0x48, !PT ;  /* 0x0000000303ff7812 */ /* 0x000ff60007804842 */
[----:B------:R-:W-:Y:S02]  /*6c70*/  @!UPT UIADD3 URZ, UPT, UPT, URZ, URZ, URZ ;  /* 0x000000fffffff290 */ /* 0x000fe4000fffe0ff */
[----:B------:R-:W-:Y:S05]  /*6c80*/  @!P0 BRA `(.L_x_124) ;  /* 0x0000000000408947 */ /* 0x000fea0003800000 */
[----:B------:R-:W2:Y:S01]  /*6c90*/  LDCU.64 UR8, c[0x4][0x70] ;  /* 0x01000e00ff0877ac */ /* 0x000ea20008000a00 */
[----:B------:R-:W-:Y:S01]  /*6ca0*/  MOV R3, 0x0 ;  /* 0x0000000000037802 */ /* 0x000fe20000000f00 */
[----:B------:R-:W-:Y:S02]  /*6cb0*/  HFMA2 R12, -RZ, RZ, 0, 5.9604644775390625e-08 ;  /* 0x00000001ff0c7431 */ /* 0x000fe400000001ff */
[----:B------:R-:W-:Y:S02]  /*6cc0*/  IMAD.MOV.U32 R8, RZ, RZ, 0x192 ;  /* 0x00000192ff087424 */ /* 0x000fe400078e00ff */
[----:B------:R-:W-:Y:S01]  /*6cd0*/  IMAD.MOV.U32 R13, RZ, RZ, RZ ;  /* 0x000000ffff0d7224 */ /* 0x000fe200078e00ff */
[----:B------:R-:W5:Y:S01]  /*6ce0*/  LDCU.64 UR6, c[0x4][0x78] ;  /* 0x01000f00ff0677ac */ /* 0x000f620008000a00 */
[----:B---3--:R-:W3:Y:S01]  /*6cf0*/  LDC.64 R2, c[0x4][R3] ;  /* 0x0100000003027b82 */ /* 0x008ee20000000a00 */
[----:B------:R-:W4:Y:S01]  /*6d00*/  LDCU.64 UR4, c[0x4][0x10] ;  /* 0x01000200ff0477ac */ /* 0x000f220008000a00 */
[----:B--2---:R-:W-:Y:S01]  /*6d10*/  MOV R5, UR9 ;  /* 0x0000000900057c02 */ /* 0x004fe20008000f00 */
[----:B------:R-:W-:Y:S01]  /*6d20*/  IMAD.U32 R4, RZ, RZ, UR8 ;  /* 0x00000008ff047e24 */ /* 0x000fe2000f8e00ff */
[----:B-----5:R-:W-:Y:S01]  /*6d30*/  MOV R7, UR7 ;  /* 0x0000000700077c02 */ /* 0x020fe20008000f00 */
[----:B------:R-:W-:Y:S01]  /*6d40*/  IMAD.U32 R6, RZ, RZ, UR6 ;  /* 0x00000006ff067e24 */ /* 0x000fe2000f8e00ff */
[----:B----4-:R-:W-:Y:S01]  /*6d50*/  MOV R11, UR5 ;  /* 0x00000005000b7c02 */ /* 0x010fe20008000f00 */
[----:B------:R-:W-:Y:S02]  /*6d60*/  IMAD.U32 R10, RZ, RZ, UR4 ;  /* 0x00000004ff0a7e24 */ /* 0x000fe4000f8e00ff */
[----:B------:R-:W-:Y:S07]  /*6d70*/  LEPC R20, `(.L_x_124) ;  /* 0x000000001014794e */ /* 0x000fee0000000000 */
[----:B-1-3--:R-:W-:Y:S05]  /*6d80*/  CALL.ABS.NOINC R2 ;  /* 0x0000000002007343 */ /* 0x00afea0003c00000 */
.L_x_124:
[----:B----4-:R-:W-:Y:S01]  /*6d90*/  SHF.L.U32 R20, R40, 0x10, RZ ;  /* 0x0000001028147819 */ /* 0x010fe200000006ff */
[----:B------:R-:W-:Y:S05]  /*6da0*/  WARPSYNC.ALL ;  /* 0x0000000000007948 */ /* 0x000fea0003800000 */
[----:B------:R-:W-:Y:S01]  /*6db0*/  R2UR UR4, R34 ;  /* 0x00000000220472ca */ /* 0x000fe200000e0000 */
[----:B------:R-:W-:Y:S01]  /*6dc0*/  BSSY.RECONVERGENT B0, `(.L_x_125) ;  /* 0x000005a000007945 */ /* 0x000fe20003800200 */
[----:B------:R-:W-:Y:S02]  /*6dd0*/  LOP3.LUT R21, R40, 0xffff0000, RZ, 0xc0, !PT ;  /* 0xffff000028157812 */ /* 0x000fe400078ec0ff */
[----:B------:R-:W-:Y:S02]  /*6de0*/  LOP3.LUT R36, R41, 0xffff0000, RZ, 0xc0, !PT ;  /* 0xffff000029247812 */ /* 0x000fe400078ec0ff */
[----:B-1----:R-:W-:Y:S02]  /*6df0*/  SHF.L.U32 R37, R48, 0x10, RZ ;  /* 0x0000001030257819 */ /* 0x002fe400000006ff */
[----:B------:R-:W-:Y:S02]  /*6e00*/  ISETP.NE.AND P6, PT, R78, RZ, PT ;  /* 0x000000ff4e00720c */ /* 0x000fe40003fc5270 */
[----:B------:R-:W-:Y:S02]  /*6e10*/  ISETP.NE.AND P0, PT, R72, RZ, PT ;  /* 0x000000ff4800720c */ /* 0x000fe40003f05270 */
[----:B------:R-:W-:Y:S01]  /*6e20*/  MOV R82, UR51 ;  /* 0x0000003300527c02 */ /* 0x000fe20008000f00 */
[----:B---3--:R-:W1:Y:S01]  /*6e30*/  LDTM.x16 R4, tmem[UR4+0x10] ;  /* 0x00001004000479ee */ /* 0x008e620008240000 */
[----:B------:R-:W-:Y:S07]  /*6e40*/  MOV R83, UR37 ;  /* 0x0000002500537c02 */ /* 0x000fee0008000f00 */
[----:B------:R-:W-:Y:S02]  /*6e50*/  @P6 LEA R82, R82, UR48, 0x3 ;  /* 0x0000003052526c11 */ /* 0x000fe4000f8e18ff */
[----:B------:R-:W-:Y:S02]  /*6e60*/  @P6 SHF.L.U32 R88, R71, 0x1f, RZ ;  /* 0x0000001f47586819 */ /* 0x000fe400000006ff */
[----:B------:R-:W-:Y:S04]  /*6e70*/  @P6 IADD3 R82, PT, PT, R82, 0x60, RZ ;  /* 0x0000006052526810 */ /* 0x000fe80007ffe0ff */
[----:B------:R-:W-:Y:S02]  /*6e80*/  @P6 PRMT R82, R83, 0x654, R82 ;  /* 0x0000065453526816 */ /* 0x000fe40000000052 */
[----:B------:R-:W-:Y:S01]  /*6e90*/  LEA R83, R38, UR48, 0x3 ;  /* 0x0000003026537c11 */ /* 0x000fe2000f8e18ff */
[C---:B-1----:R-:W-:Y:S01]  /*6ea0*/  FMUL R0, R32.reuse, R4 ;  /* 0x0000000420007220 */ /* 0x042fe20000400000 */
[C---:B------:R-:W-:Y:S01]  /*6eb0*/  FMUL R2, R32.reuse, R5 ;  /* 0x0000000520027220 */ /* 0x040fe20000400000 */
[C---:B------:R-:W-:Y:S01]  /*6ec0*/  FMUL R3, R32.reuse, R6 ;  /* 0x0000000620037220 */ /* 0x040fe20000400000 */
[C---:B------:R-:W-:Y:S01]  /*6ed0*/  FMUL R7, R32.reuse, R7 ;  /* 0x0000000720077220 */ /* 0x040fe20000400000 */
[----:B------:R-:W-:Y:S01]  /*6ee0*/  FFMA R0, R35, R20, R0 ;  /* 0x0000001423007223 */ /* 0x000fe20000000000 */
[----:B------:R-:W-:Y:S01]  /*6ef0*/  SHF.L.U32 R20, R41, 0x10, RZ ;  /* 0x0000001029147819 */ /* 0x000fe200000006ff */
[----:B------:R-:W-:Y:S01]  /*6f00*/  FFMA R2, R35, R21, R2 ;  /* 0x0000001523027223 */ /* 0x000fe20000000002 */
[----:B------:R-:W-:Y:S01]  /*6f10*/  SHF.L.U32 R21, R43, 0x10, RZ ;  /* 0x000000102b157819 */ /* 0x000fe200000006ff */
[C---:B------:R-:W-:Y:S01]  /*6f20*/  FMUL R4, R32.reuse, R8 ;  /* 0x0000000820047220 */ /* 0x040fe20000400000 */
[----:B------:R-:W-:Y:S01]  /*6f30*/  FMUL R5, R32, R9 ;  /* 0x0000000920057220 */ /* 0x000fe20000400000 */
[C---:B------:R-:W-:Y:S01]  /*6f40*/  FFMA R3, R35.reuse, R20, R3 ;  /* 0x0000001423037223 */ /* 0x040fe20000000003 */
[----:B------:R-:W-:Y:S01]  /*6f50*/  SHF.L.U32 R20, R42, 0x10, RZ ;  /* 0x000000102a147819 */ /* 0x000fe200000006ff */
[----:B------:R-:W-:Y:S01]  /*6f60*/  FFMA R7, R35, R36, R7 ;  /* 0x0000002423077223 */ /* 0x000fe20000000007 */
[----:B------:R-:W-:Y:S01]  /*6f70*/  LOP3.LUT R36, R43, 0xffff0000, RZ, 0xc0, !PT ;  /* 0xffff00002b247812 */ /* 0x000fe200078ec0ff */
[----:B------:R-:W-:Y:S01]  /*6f80*/  FMUL R6, R32, R10 ;  /* 0x0000000a20067220 */ /* 0x000fe20000400000 */
[----:B------:R-:W-:Y:S01]  /*6f90*/  F2FP.BF16.F32.PACK_AB R44, R2, R0 ;  /* 0x00000000022c723e */ /* 0x000fe200000010ff */
[C---:B------:R-:W-:Y:S01]  /*6fa0*/  FFMA R4, R35.reuse, R20, R4 ;  /* 0x0000001423047223 */ /* 0x040fe20000000004 */
[----:B------:R-:W-:Y:S01]  /*6fb0*/  LOP3.LUT R20, R42, 0xffff0000, RZ, 0xc0, !PT ;  /* 0xffff00002a147812 */ /* 0x000fe200078ec0ff */
[C---:B------:R-:W-:Y:S01]  /*6fc0*/  FMUL R11, R32.reuse, R11 ;  /* 0x0000000b200b7220 */ /* 0x040fe20000400000 */
[C---:B------:R-:W-:Y:S01]  /*6fd0*/  FMUL R8, R32.reuse, R12 ;  /* 0x0000000c20087220 */ /* 0x040fe20000400000 */
[C---:B------:R-:W-:Y:S01]  /*6fe0*/  FMUL R9, R32.reuse, R13 ;  /* 0x0000000d20097220 */ /* 0x040fe20000400000 */
[----:B------:R-:W-:Y:S01]  /*6ff0*/  FMUL R10, R32, R14 ;  /* 0x0000000e200a7220 */ /* 0x000fe20000400000 */
[C---:B------:R-:W-:Y:S01]  /*7000*/  FFMA R5, R35.reuse, R20, R5 ;  /* 0x0000001423057223 */ /* 0x040fe20000000005 */
[----:B------:R-:W-:Y:S01]  /*7010*/  LOP3.LUT R20, R48, 0xffff0000, RZ, 0xc0, !PT ;  /* 0xffff000030147812 */ /* 0x000fe200078ec0ff */
[C---:B------:R-:W-:Y:S01]  /*7020*/  FFMA R6, R35.reuse, R21, R6 ;  /* 0x0000001523067223 */ /* 0x040fe20000000006 */
[C---:B------:R-:W-:Y:S01]  /*7030*/  FFMA R11, R35.reuse, R36, R11 ;  /* 0x00000024230b7223 */ /* 0x040fe2000000000b */
[----:B------:R-:W-:Y:S01]  /*7040*/  FFMA R8, R35, R37, R8 ;  /* 0x0000002523087223 */ /* 0x000fe20000000008 */
[----:B------:R-:W-:Y:S01]  /*7050*/  SHF.L.U32 R21, R49, 0x10, RZ ;  /* 0x0000001031157819 */ /* 0x000fe200000006ff */
[----:B------:R-:W-:Y:S01]  /*7060*/  FFMA R9, R35, R20, R9 ;  /* 0x0000001423097223 */ /* 0x000fe20000000009 */
[----:B------:R-:W-:Y:S01]  /*7070*/  LOP3.LUT R20, R49, 0xffff0000, RZ, 0xc0, !PT ;  /* 0xffff000031147812 */ /* 0x000fe200078ec0ff */
[C---:B------:R-:W-:Y:S01]  /*7080*/  FMUL R15, R32.reuse, R15 ;  /* 0x0000000f200f7220 */ /* 0x040fe20000400000 */
[----:B------:R-:W-:Y:S01]  /*7090*/  FMUL R12, R32, R16 ;  /* 0x00000010200c7220 */ /* 0x000fe20000400000 */
[C---:B------:R-:W-:Y:S01]  /*70a0*/  FFMA R10, R35.reuse, R21, R10 ;  /* 0x00000015230a7223 */ /* 0x040fe2000000000a */
[C---:B------:R-:W-:Y:S01]  /*70b0*/  SHF.L.U32 R21, R50.reuse, 0x10, RZ ;  /* 0x0000001032157819 */ /* 0x040fe200000006ff */
[----:B------:R-:W-:Y:S01]  /*70c0*/  FFMA R15, R35, R20, R15 ;  /* 0x00000014230f7223 */ /* 0x000fe2000000000f */
[----:B------:R-:W-:Y:S01]  /*70d0*/  LOP3.LUT R20, R50, 0xffff0000, RZ, 0xc0, !PT ;  /* 0xffff000032147812 */ /* 0x000fe200078ec0ff */
        /* <DEDUP_REMOVED lines=8> */
[----:B------:R-:W-:Y:S01]  /*7160*/  FFMA R13, R35, R20, R13 ;  /* 0x00000014230d7223 */ /* 0x000fe2000000000d */
[----:B------:R-:W-:Y:S01]  /*7170*/  F2FP.BF16.F32.PACK_AB R47, R11, R6 ;  /* 0x000000060b2f723e */ /* 0x000fe200000010ff */
[C---:B------:R-:W-:Y:S01]  /*7180*/  FFMA R14, R35.reuse, R37, R14 ;  /* 0x00000025230e7223 */ /* 0x040fe2000000000e */
[----:B------:R-:W-:Y:S01]  /*7190*/  FFMA R19, R35, R36, R19 ;  /* 0x0000002423137223 */ /* 0x000fe20000000013 */
[----:B------:R-:W-:Y:S02]  /*71a0*/  F2FP.BF16.F32.PACK_AB R84, R9, R8 ;  /* 0x000000080954723e */ /* 0x000fe400000010ff */
        /* <DEDUP_REMOVED lines=13> */
[----:B------:R-:W-:Y:S02]  /*7280*/  UIADD3 UR12, UP0, UPT, UR52, 0x680, URZ ;  /* 0x00000680340c7890 */ /* 0x000fe4000ff1e0ff */
[----:B------:R-:W-:Y:S02]  /*7290*/  UIADD3 UR9, UPT, UPT, UR41, 0x10, URZ ;  /* 0x0000001029097890 */ /* 0x000fe4000fffe0ff */
[----:B------:R-:W-:Y:S02]  /*72a0*/  UIADD3 UR8, UPT, UPT, UR48, 0x1200, URZ ;  /* 0x0000120030087890 */ /* 0x000fe4000fffe0ff */
[----:B------:R-:W-:Y:S01]  /*72b0*/  UIADD3.X UR13, UPT, UPT, URZ, UR53, URZ, UP0, !UPT ;  /* 0x00000035ff0d7290 */ /* 0x000fe200087fe4ff */
[----:B------:R-:W-:Y:S01]  /*72c0*/  UMOV UR10, UR42 ;  /* 0x0000002a000a7c82 */ /* 0x000fe20008000000 */
[----:B------:R-:W-:Y:S01]  /*72d0*/  UMOV UR11, UR36 ;  /* 0x00000024000b7c82 */ /* 0x000fe20008000000 */
[----:B------:R-:W-:Y:S02]  /*72e0*/  UIADD3 UR5, UPT, UPT, UR41, 0x50, URZ ;  /* 0x0000005029057890 */ /* 0x000fe4000fffe0ff */
[----:B------:R-:W-:Y:S01]  /*72f0*/  UIADD3 UR4, UPT, UPT, UR48, 0x1a00, URZ ;  /* 0x00001a0030047890 */ /* 0x000fe2000fffe0ff */
[----:B------:R-:W-:Y:S03]  /*7300*/  UMOV UR6, UR42 ;  /* 0x0000002a00067c82 */ /* 0x000fe60008000000 */
[----:B------:R2:W-:Y:S01]  /*7310*/  UTMASTG.3D [UR8], [UR12] ;  /* 0x000000080c0073b5 */ /* 0x0005e20008010000 */
[----:B------:R-:W-:Y:S04]  /*7320*/  UMOV UR7, UR36 ;  /* 0x0000002400077c82 */ /* 0x000fe80008000000 */
[----:B------:R2:W-:Y:S01]  /*7330*/  UTMASTG.3D [UR4], [UR12] ;  /* 0x000000040c0073b5 */ /* 0x0005e20008010000 */
[----:B------:R0:W-:Y:S01]  /*7340*/  UTMACMDFLUSH ;  /* 0x00000000000079b7 */ /* 0x0001e20000000000 */
[----:B--2---:R-:W-:Y:S04]  /*7350*/  DEPBAR.LE SB0, 0x1 ;  /* 0x000080400000791a */ /* 0x004fe80000000000 */
.L_x_126:
[----:B------:R-:W-:Y:S05]  /*7360*/  BSYNC.RECONVERGENT B0 ;  /* 0x0000000000007941 */ /* 0x000fea0003800200 */
.L_x_125:
[----:B------:R-:W-:Y:S01]  /*7370*/  BAR.SYNC.DEFER_BLOCKING 0x1, 0x80 ;  /* 0x0042000000007b1d */ /* 0x000fe20000010000 */
[----:B------:R-:W-:Y:S04]  /*7380*/  UIADD3 UR40, UPT, UPT, UR51, 0x1, URZ ;  /* 0x0000000133287890 */ /* 0x000fe8000fffe0ff */
[----:B------:R-:W-:Y:S04]  /*7390*/  UISETP.NE.AND UP0, UPT, UR40, 0x4, UPT ;  /* 0x000000042800788c */ /* 0x000fe8000bf05270 */
[----:B------:R-:W-:Y:S01]  /*73a0*/  USEL UR40, UR40, URZ, UP0 ;  /* 0x000000ff28287287 */ /* 0x000fe20008000000 */
[----:B------:R2:W-:Y:S01]  /*73b0*/  @P6 SYNCS.ARRIVE.TRANS64.RED.A1T0 RZ, [R82+URZ], RZ ;  /* 0x000000ff52ff69a7 */ /* 0x0005e200081004ff */
[----:B------:R-:W-:Y:S01]  /*73c0*/  BSSY B1, `(.L_x_127) ;  /* 0x0000013000017945 */ /* 0x000fe20003800000 */
[----:B------:R-:W3:Y:S02]  /*73d0*/  @P6 SYNCS.PHASECHK.TRANS64.TRYWAIT P0, [R83+URZ+0x40], R88 ;  /* 0x00004058530065a7 */ /* 0x000ee400080011ff */
[----:B---3--:R-:W-:Y:S01]  /*73e0*/  @P6 SEL R39, RZ, 0x1, !P0 ;  /* 0x00000001ff276807 */ /* 0x008fe20004000000 */
[----:B--2---:R-:W-:Y:S06]  /*73f0*/  @!P6 BRA `(.L_x_128) ;  /* 0x00000000003ce947 */ /* 0x004fec0003800000 */
[----:B------:R-:W-:Y:S01]  /*7400*/  ISETP.NE.AND P1, PT, R80, RZ, PT ;  /* 0x000000ff5000720c */ /* 0x000fe20003f25270 */
[----:B------:R-:W-:Y:S01]  /*7410*/  BSSY B0, `(.L_x_129) ;  /* 0x0000009000007945 */ /* 0x000fe20003800000 */
[----:B------:R-:W-:Y:S11]  /*7420*/  ISETP.NE.AND P0, PT, R39, RZ, PT ;  /* 0x000000ff2700720c */ /* 0x000ff60003f05270 */
[----:B------:R-:W-:Y:S05]  /*7430*/  @P1 IMAD R2, R38, 0x1000, R77 ;  /* 0x0000100026021824 */ /* 0x000fea00078e024d */
[----:B------:R-:W-:Y:S05]  /*7440*/  @P1 IADD3 R0, PT, PT, R2, UR48, RZ ;  /* 0x0000003002001c10 */ /* 0x000fea000fffe0ff */
[----:B------:R-:W-:Y:S01]  /*7450*/  @P1 IMAD.IADD R0, R81, 0x1, R0 ;  /* 0x0000000151001824 */ /* 0x000fe200078e0200 */
[----:B------:R-:W-:Y:S06]  /*7460*/  @P0 BRA `(.L_x_130) ;  /* 0x00000000000c0947 */ /* 0x000fec0003800000 */
[----:B------:R-:W-:Y:S04]  /*7470*/  SHF.L.U32 R4, R71, 0x1f, RZ ;  /* 0x0000001f47047819 */ /* 0x000fe800000006ff */
[----:B------:R-:W2:Y:S02]  /*7480*/  SYNCS.PHASECHK.TRANS64.TRYWAIT P0, [R83+URZ+0x40], R4 ;  /* 0x00004004530075a7 */ /* 0x000ea400080011ff */
[----:B--2---:R-:W-:Y:S05]  /*7490*/  @!P0 BRA `(.L_x_131) ;  /* 0x0000001c00f08947 */ /* 0x004fea0003800000 */
.L_x_130:
[----:B------:R-:W-:Y:S05]  /*74a0*/  BSYNC B0 ;  /* 0x0000000000007941 */ /* 0x000fea0003800000 */
.L_x_129:
[----:B------:R-:W-:Y:S02]  /*74b0*/  ISETP.NE.AND P0, PT, R80, RZ, PT ;  /* 0x000000ff5000720c */ /* 0x000fe40003f05270 */
[----:B------:R-:W-:Y:S11]  /*74c0*/  IADD3 R38, PT, PT, R38, 0x1, RZ ;  /* 0x0000000126267810 */ /* 0x000ff60007ffe0ff */
[----:B------:R3:W4:Y:S04]  /*74d0*/  @P0 LDS.128 R40, [R2+UR48+0x200] ;  /* 0x0002003002280984 */ /* 0x0007280008000c00 */
[----:B------:R3:W1:Y:S02]  /*74e0*/  @P0 LDS.128 R48, [R0+0x200] ;  /* 0x0002000000300984 */ /* 0x0006640000000c00 */
.L_x_128:
[----:B------:R-:W-:Y:S05]  /*74f0*/  BSYNC B1 ;  /* 0x0000000000017941 */ /* 0x000fea0003800000 */
.L_x_127:
[----:B------:R-:W-:Y:S05]  /*7500*/  VIADD R3, R34, 0x20 ;  /* 0x0000002022037836 */ /* 0x000fea0000000000 */
[----:B------:R-:W-:Y:S04]  /*7510*/  SHF.R.U32.HI R3, RZ, 0x15, R3 ;  /* 0x00000015ff037819 */ /* 0x000fe80000011603 */
[----:B------:R-:W-:Y:S11]  /*7520*/  LOP3.LUT P0, RZ, R3, 0x3, R66, 0x48, !PT ;  /* 0x0000000303ff7812 */ /* 0x000ff60007804842 */
[----:B------:R-:W-:Y:S02]  /*7530*/  @!UPT UIADD3 URZ, UPT, UPT, URZ, URZ, URZ ;  /* 0x000000fffffff290 */ /* 0x000fe4000fffe0ff */
[----:B------:R-:W-:Y:S05]  /*7540*/  @!P0 BRA `(.L_x_132) ;  /* 0x0000000000408947 */ /* 0x000fea0003800000 */
[----:B------:R-:W5:Y:S01]  /*7550*/  LDCU.64 UR8, c[0x4][0x70] ;  /* 0x01000e00ff0877ac */ /* 0x000f620008000a00 */
[----:B------:R-:W-:Y:S01]  /*7560*/  MOV R3, 0x0 ;  /* 0x0000000000037802 */ /* 0x000fe20000000f00 */
[----:B------:R-:W-:Y:S02]  /*7570*/  HFMA2 R12, -RZ, RZ, 0, 5.9604644775390625e-08 ;  /* 0x00000001ff0c7431 */ /* 0x000fe400000001ff */
[----:B------:R-:W-:Y:S02]  /*7580*/  IMAD.MOV.U32 R8, RZ, RZ, 0x192 ;  /* 0x00000192ff087424 */ /* 0x000fe400078e00ff */
[----:B------:R-:W-:Y:S01]  /*7590*/  IMAD.MOV.U32 R13, RZ, RZ, RZ ;  /* 0x000000ffff0d7224 */ /* 0x000fe200078e00ff */
[----:B------:R-:W4:Y:S01]  /*75a0*/  LDCU.64 UR6, c[0x4][0x78] ;  /* 0x01000f00ff0677ac */ /* 0x000f220008000a00 */
[----:B---3--:R-:W3:Y:S01]  /*75b0*/  LDC.64 R2, c[0x4][R3] ;  /* 0x0100000003027b82 */ /* 0x008ee20000000a00 */
[----:B------:R-:W1:Y:S01]  /*75c0*/  LDCU.64 UR4, c[0x4][0x10] ;  /* 0x01000200ff0477ac */ /* 0x000e620008000a00 */
[----:B-----5:R-:W-:Y:S01]  /*75d0*/  MOV R5, UR9 ;  /* 0x0000000900057c02 */ /* 0x020fe20008000f00 */
[----:B--2---:R-:W-:Y:S01]  /*75e0*/  IMAD.U32 R4, RZ, RZ, UR8 ;  /* 0x00000008ff047e24 */ /* 0x004fe2000f8e00ff */
[----:B----4-:R-:W-:Y:S01]  /*75f0*/  MOV R7, UR7 ;  /* 0x0000000700077c02 */ /* 0x010fe20008000f00 */
[----:B------:R-:W-:Y:S01]  /*7600*/  IMAD.U32 R6, RZ, RZ, UR6 ;  /* 0x00000006ff067e24 */ /* 0x000fe2000f8e00ff */
[----:B-1----:R-:W-:Y:S01]  /*7610*/  MOV R11, UR5 ;  /* 0x00000005000b7c02 */ /* 0x002fe20008000f00 */
[----:B------:R-:W-:Y:S02]  /*7620*/  IMAD.U32 R10, RZ, RZ, UR4 ;  /* 0x00000004ff0a7e24 */ /* 0x000fe4000f8e00ff */
[----:B------:R-:W-:Y:S07]  /*7630*/  LEPC R20, `(.L_x_132) ;  /* 0x000000001014794e */ /* 0x000fee0000000000 */
[----:B---3--:R-:W-:Y:S05]  /*7640*/  CALL.ABS.NOINC R2 ;  /* 0x0000000002007343 */ /* 0x008fea0003c00000 */
.L_x_132:
        /* <DEDUP_REMOVED lines=10> */
[----:B--2---:R-:W3:Y:S01]  /*76f0*/  LDTM.x16 R4, tmem[UR4+0x20] ;  /* 0x00002004000479ee */ /* 0x004ee20008240000 */
[----:B------:R-:W-:Y:S02]  /*7700*/  MOV R83, UR37 ;  /* 0x0000002500537c02 */ /* 0x000fe40008000f00 */
[----:B------:R-:W-:Y:S05]  /*7710*/  LEA R88, R38, UR48, 0x3 ;  /* 0x0000003026587c11 */ /* 0x000fea000f8e18ff */
[----:B------:R-:W-:Y:S04]  /*7720*/  @P6 LEA R82, R82, UR48, 0x3 ;  /* 0x0000003052526c11 */ /* 0x000fe8000f8e18ff */
[----:B------:R-:W-:Y:S04]  /*7730*/  @P6 IADD3 R82, PT, PT, R82, 0x60, RZ ;  /* 0x0000006052526810 */ /* 0x000fe80007ffe0ff */
[----:B------:R-:W-:Y:S02]  /*7740*/  @P6 PRMT R82, R83, 0x654, R82 ;  /* 0x0000065453526816 */ /* 0x000fe40000000052 */
[----:B------:R-:W-:Y:S01]  /*7750*/  @P6 SHF.L.U32 R83, R71, 0x1f, RZ ;  /* 0x0000001f47536819 */ /* 0x000fe200000006ff */
[C---:B---3--:R-:W-:Y:S01]  /*7760*/  FMUL R0, R32.reuse, R4 ;  /* 0x0000000420007220 */ /* 0x048fe20000400000 */
        /* <DEDUP_REMOVED lines=75> */
.L_x_134:
[----:B------:R-:W-:Y:S05]  /*7c20*/  BSYNC.RECONVERGENT B0 ;  /* 0x0000000000007941 */ /* 0x000fea0003800200 */
.L_x_133:
        /* <DEDUP_REMOVED lines=19> */
.L_x_138:
[----:B------:R-:W-:Y:S05]  /*7d60*/  BSYNC B0 ;  /* 0x0000000000007941 */ /* 0x000fea0003800000 */
.L_x_137:
[----:B------:R-:W-:Y:S11]  /*7d70*/  ISETP.NE.AND P0, PT, R80, RZ, PT ;  /* 0x000000ff5000720c */ /* 0x000ff60003f05270 */
[----:B------:R-:W-:Y:S02]  /*7d80*/  @!UPT UIADD3 URZ, UPT, UPT, URZ, URZ, URZ ;  /* 0x000000fffffff290 */ /* 0x000fe4000fffe0ff */
[----:B------:R3:W4:Y:S04]  /*7d90*/  @P0 LDS.128 R40, [R38+UR48+0x200] ;  /* 0x0002003026280984 */ /* 0x0007280008000c00 */
[----:B------:R3:W1:Y:S02]  /*7da0*/  @P0 LDS.128 R48, [R81+0x200] ;  /* 0x0002000051300984 */ /* 0x0006640000000c00 */
.L_x_136:
[----:B------:R-:W-:Y:S05]  /*7db0*/  BSYNC B1 ;  /* 0x0000000000017941 */ /* 0x000fea0003800000 */
.L_x_135:
        /* <DEDUP_REMOVED lines=11> */
[----:B------:R-:W1:Y:S01]  /*7e70*/  LDC.64 R2, c[0x4][R3] ;  /* 0x0100000003027b82 */ /* 0x000e620000000a00 */
[----:B------:R-:W3:Y:S01]  /*7e80*/  LDCU.64 UR4, c[0x4][0x10] ;  /* 0x01000200ff0477ac */ /* 0x000ee20008000a00 */
[----:B--2---:R-:W-:Y:S01]  /*7e90*/  MOV R5, UR9 ;  /* 0x0000000900057c02 */ /* 0x004fe20008000f00 */
[----:B------:R-:W-:Y:S01]  /*7ea0*/  IMAD.U32 R4, RZ, RZ, UR8 ;  /* 0x00000008ff047e24 */ /* 0x000fe2000f8e00ff */
[----:B-----5:R-:W-:Y:S01]  /*7eb0*/  MOV R7, UR7 ;  /* 0x0000000700077c02 */ /* 0x020fe20008000f00 */
[----:B------:R-:W-:Y:S01]  /*7ec0*/  IMAD.U32 R6, RZ, RZ, UR6 ;  /* 0x00000006ff067e24 */ /* 0x000fe2000f8e00ff */
[----:B---3--:R-:W-:Y:S01]  /*7ed0*/  MOV R11, UR5 ;  /* 0x00000005000b7c02 */ /* 0x008fe20008000f00 */
[----:B------:R-:W-:Y:S02]  /*7ee0*/  IMAD.U32 R10, RZ, RZ, UR4 ;  /* 0x00000004ff0a7e24 */ /* 0x000fe4000f8e00ff */
[----:B------:R-:W-:Y:S07]  /*7ef0*/  LEPC R20, `(.L_x_140) ;  /* 0x000000001014794e */ /* 0x000fee0000000000 */
[----:B-1--4-:R-:W-:Y:S05]  /*7f00*/  CALL.ABS.NOINC R2 ;  /* 0x0000000002007343 */ /* 0x012fea0003c00000 */
.L_x_140:
[----:B------:R-:W-:Y:S01]  /*7f10*/  ISETP.NE.AND P0, PT, R72, RZ, PT ;  /* 0x000000ff4800720c */ /* 0x000fe20003f05270 */
[----:B------:R-:W-:Y:S05]  /*7f20*/  WARPSYNC.ALL ;  /* 0x0000000000007948 */ /* 0x000fea0003800000 */
[----:B------:R-:W-:Y:S01]  /*7f30*/  R2UR UR4, R34 ;  /* 0x00000000220472ca */ /* 0x000fe200000e0000 */
[----:B------:R-:W-:Y:S01]  /*7f40*/  BSSY.RECONVERGENT B0, `(.L_x_141) ;  /* 0x0000056000007945 */ /* 0x000fe20003800200 */
[C---:B----4-:R-:W-:Y:S02]  /*7f50*/  SHF.L.U32 R20, R40.reuse, 0x10, RZ ;  /* 0x0000001028147819 */ /* 0x050fe400000006ff */
[----:B------:R-:W-:Y:S02]  /*7f60*/  LOP3.LUT R36, R40, 0xffff0000, RZ, 0xc0, !PT ;  /* 0xffff000028247812 */ /* 0x000fe400078ec0ff */
[C---:B------:R-:W-:Y:S02]  /*7f70*/  SHF.L.U32 R21, R41.reuse, 0x10, RZ ;  /* 0x0000001029157819 */ /* 0x040fe400000006ff */
[----:B---3--:R-:W-:Y:S02]  /*7f80*/  LOP3.LUT R38, R41, 0xffff0000, RZ, 0xc0, !PT ;  /* 0xffff000029267812 */ /* 0x008fe400078ec0ff */
[C---:B------:R-:W-:Y:S02]  /*7f90*/  SHF.L.U32 R37, R42.reuse, 0x10, RZ ;  /* 0x000000102a257819 */ /* 0x040fe400000006ff */
[----:B------:R-:W-:Y:S01]  /*7fa0*/  LOP3.LUT R40, R42, 0xffff0000, RZ, 0xc0, !PT ;  /* 0xffff00002a287812 */ /* 0x000fe200078ec0ff */
[----:B------:R-:W2:Y:S01]  /*7fb0*/  LDTM.x16 R4, tmem[UR4+0x30] ;  /* 0x00003004000479ee */ /* 0x000ea20008240000 */
[C---:B------:R-:W-:Y:S01]  /*7fc0*/  SHF.L.U32 R39, R43.reuse, 0x10, RZ ;  /* 0x000000102b277819 */ /* 0x040fe200000006ff */
[----:B------:R-:W-:Y:S01]  /*7fd0*/  NOP ;  /* 0x0000000000007918 */ /* 0x000fe20000000000 */
[----:B------:R-:W-:Y:S02]  /*7fe0*/  LOP3.LUT R42, R43, 0xffff0000, RZ, 0xc0, !PT ;  /* 0xffff00002b2a7812 */ /* 0x000fe400078ec0ff */
[C---:B-1----:R-:W-:Y:S02]  /*7ff0*/  SHF.L.U32 R41, R48.reuse, 0x10, RZ ;  /* 0x0000001030297819 */ /* 0x042fe400000006ff */
[----:B------:R-:W-:Y:S02]  /*8000*/  LOP3.LUT R43, R48, 0xffff0000, RZ, 0xc0, !PT ;  /* 0xffff0000302b7812 */ /* 0x000fe400078ec0ff */
[----:B------:R-:W-:Y:S02]  /*8010*/  IADD3 R74, PT, PT, R74, 0xd0, RZ ;  /* 0x000000d04a4a7810 */ /* 0x000fe40007ffe0ff */
[C---:B------:R-:W-:Y:S02]  /*8020*/  SHF.L.U32 R44, R49.reuse, 0x10, RZ ;  /* 0x00000010312c7819 */ /* 0x040fe400000006ff */
[----:B------:R-:W-:Y:S02]  /*8030*/  LOP3.LUT R74, R74, 0xfefffff8, RZ, 0xc0, !PT ;  /* 0xfefffff84a4a7812 */ /* 0x000fe400078ec0ff */
[----:B------:R-:W-:Y:S02]  /*8040*/  LOP3.LUT R46, R49, 0xffff0000, RZ, 0xc0, !PT ;  /* 0xffff0000312e7812 */ /* 0x000fe400078ec0ff */
[----:B--2---:R1:W-:Y:S01]  /*8050*/  SYNCS.ARRIVE.TRANS64.RED.A1T0 RZ, [R74+URZ], RZ ;  /* 0x000000ff4aff79a7 */ /* 0x0043e200081004ff */
[C---:B------:R-:W-:Y:S02]  /*8060*/  SHF.L.U32 R45, R50.reuse, 0x10, RZ ;  /* 0x00000010322d7819 */ /* 0x040fe400000006ff */
[----:B------:R-:W-:Y:S02]  /*8070*/  LOP3.LUT R48, R50, 0xffff0000, RZ, 0xc0, !PT ;  /* 0xffff000032307812 */ /* 0x000fe400078ec0ff */
[----:B------:R-:W-:Y:S01]  /*8080*/  SHF.L.U32 R47, R51, 0x10, RZ ;  /* 0x00000010332f7819 */ /* 0x000fe200000006ff */
[C---:B------:R-:W-:Y:S01]  /*8090*/  FMUL R4, R32.reuse, R4 ;  /* 0x0000000420047220 */ /* 0x040fe20000400000 */
[C---:B------:R-:W-:Y:S01]  /*80a0*/  FMUL R5, R32.reuse, R5 ;  /* 0x0000000520057220 */ /* 0x040fe20000400000 */
[C---:B------:R-:W-:Y:S01]  /*80b0*/  FMUL R6, R32.reuse, R6 ;  /* 0x0000000620067220 */ /* 0x040fe20000400000 */
[C---:B------:R-:W-:Y:S01]  /*80c0*/  FMUL R7, R32.reuse, R7 ;  /* 0x0000000720077220 */ /* 0x040fe20000400000 */
[C---:B------:R-:W-:Y:S01]  /*80d0*/  FFMA R4, R35.reuse, R20, R4 ;  /* 0x0000001423047223 */ /* 0x040fe20000000004 */
        /* <DEDUP_REMOVED lines=19> */
[----:B------:R-:W-:Y:S01]  /*8210*/  FFMA R3, R35, R44, R3 ;  /* 0x0000002c23037223 */ /* 0x000fe20000000003 */
[----:B------:R-:W-:Y:S01]  /*8220*/  LOP3.LUT R50, R51, 0xffff0000, RZ, 0xc0, !PT ;  /* 0xffff000033327812 */ /* 0x000fe200078ec0ff */
[C---:B------:R-:W-:Y:S01]  /*8230*/  FMUL R14, R32.reuse, R18 ;  /* 0x00000012200e7220 */ /* 0x040fe20000400000 */
[----:B------:R-:W-:Y:S01]  /*8240*/  FFMA R15, R35, R46, R15 ;  /* 0x0000002e230f7223 */ /* 0x000fe2000000000f */
[----:B------:R-:W-:Y:S01]  /*8250*/  FMUL R19, R32, R19 ;  /* 0x0000001320137220 */ /* 0x000fe20000400000 */
[----:B------:R-:W-:Y:S01]  /*8260*/  F2FP.BF16.F32.PACK_AB R80, R5, R4 ;  /* 0x000000040550723e */ /* 0x000fe200000010ff */
[----:B------:R-:W-:Y:S01]  /*8270*/  FFMA R12, R35, R45, R12 ;  /* 0x0000002d230c7223 */ /* 0x000fe2000000000c */
[----:B------:R-:W-:Y:S01]  /*8280*/  F2FP.BF16.F32.PACK_AB R81, R7, R6 ;  /* 0x000000060751723e */ /* 0x000fe200000010ff */
[----:B------:R-:W-:Y:S01]  /*8290*/  FFMA R13, R35, R48, R13 ;  /* 0x00000030230d7223 */ /* 0x000fe2000000000d */
[----:B------:R-:W-:Y:S01]  /*82a0*/  F2FP.BF16.F32.PACK_AB R82, R9, R8 ;  /* 0x000000080952723e */ /* 0x000fe200000010ff */
[----:B------:R-:W-:Y:S01]  /*82b0*/  FFMA R14, R35, R47, R14 ;  /* 0x0000002f230e7223 */ /* 0x000fe2000000000e */
[----:B------:R-:W-:Y:S01]  /*82c0*/  F2FP.BF16.F32.PACK_AB R83, R11, R10 ;  /* 0x0000000a0b53723e */ /* 0x000fe200000010ff */
[----:B------:R-:W-:Y:S01]  /*82d0*/  FFMA R19, R35, R50, R19 ;  /* 0x0000003223137223 */ /* 0x000fe20000000013 */
[----:B------:R-:W-:Y:S02]  /*82e0*/  F2FP.BF16.F32.PACK_AB R84, R2, R0 ;  /* 0x000000000254723e */ /* 0x000fe400000010ff */
[----:B------:R-:W-:Y:S01]  /*82f0*/  F2FP.BF16.F32.PACK_AB R85, R15, R3 ;  /* 0x000000030f55723e */ /* 0x000fe200000010ff */
[----:B------:R1:W-:Y:S01]  /*8300*/  STS.128 [R77+UR48+0x3200], R80 ;  /* 0x003200504d007988 */ /* 0x0003e20008000c30 */
        /* <DEDUP_REMOVED lines=25> */
.L_x_142:
[----:B------:R-:W-:Y:S05]  /*84a0*/  BSYNC.RECONVERGENT B0 ;  /* 0x0000000000007941 */ /* 0x000fea0003800200 */
.L_x_141:
[----:B------:R-:W-:Y:S01]  /*84b0*/  BAR.SYNC.DEFER_BLOCKING 0x1, 0x80 ;  /* 0x0042000000007b1d */ /* 0x000fe20000010000 */
[----:B------:R-:W-:Y:S01]  /*84c0*/  UISETP.NE.AND UP0, UPT, UR49, -0x4, UPT ;  /* 0xfffffffc3100788c */ /* 0x000fe2000bf05270 */
[----:B------:R-:W-:Y:S08]  /*84d0*/  IADD3 R0, PT, PT, R30, 0x1, RZ ;  /* 0x000000011e007810 */ /* 0x000ff00007ffe0ff */
[----:B------:R-:W-:Y:S05]  /*84e0*/  BRA.U !UP0, `(.L_x_143) ;  /* 0x0000000108287547 */ /* 0x000fea000b800000 */
[----:B------:R-:W-:Y:S01]  /*84f0*/  ISETP.NE.AND P0, PT, R78, RZ, PT ;  /* 0x000000ff4e00720c */ /* 0x000fe20003f05270 */
[----:B------:R-:W-:Y:S01]  /*8500*/  IMAD.U32 R3, RZ, RZ, UR51 ;  /* 0x00000033ff037e24 */ /* 0x000fe2000f8e00ff */
[----:B------:R-:W-:Y:S01]  /*8510*/  UIADD3 UR51, UPT, UPT, UR51, 0x1, URZ ;  /* 0x0000000133337890 */ /* 0x000fe2000fffe0ff */
[----:B------:R-:W-:Y:S03]  /*8520*/  IMAD.U32 R2, RZ, RZ, UR37 ;  /* 0x00000025ff027e24 */ /* 0x000fe6000f8e00ff */
[----:B------:R-:W-:Y:S04]  /*8530*/  UISETP.NE.AND UP0, UPT, UR51, 0x4, UPT ;  /* 0x000000043300788c */ /* 0x000fe8000bf05270 */
[----:B------:R-:W-:Y:S03]  /*8540*/  USEL UR51, UR51, URZ, UP0 ;  /* 0x000000ff33337287 */ /* 0x000fe60008000000 */
[----:B------:R-:W-:Y:S05]  /*8550*/  @P0 LEA R3, R3, UR48, 0x3 ;  /* 0x0000003003030c11 */ /* 0x000fea000f8e18ff */
[----:B------:R-:W-:Y:S05]  /*8560*/  @P0 VIADD R3, R3, 0x60 ;  /* 0x0000006003030836 */ /* 0x000fea0000000000 */
[----:B------:R-:W-:Y:S04]  /*8570*/  @P0 PRMT R2, R2, 0x654, R3 ;  /* 0x0000065402020816 */ /* 0x000fe80000000003 */
[----:B------:R2:W-:Y:S03]  /*8580*/  @P0 SYNCS.ARRIVE.TRANS64.RED.A1T0 RZ, [R2+URZ], RZ ;  /* 0x000000ff02ff09a7 */ /* 0x0005e600081004ff */
.L_x_143:
[----:B------:R-:W-:Y:S01]  /*8590*/  ISETP.NE.AND P2, PT, R73, RZ, PT ;  /* 0x000000ff4900720c */ /* 0x000fe20003f45270 */
[----:B------:R-:W-:Y:S01]  /*85a0*/  UIADD3 UR49, UPT, UPT, UR49, 0x4, URZ ;  /* 0x0000000431317890 */ /* 0x000fe2000fffe0ff */
[----:B------:R-:W-:Y:S01]  /*85b0*/  ISETP.NE.AND P0, PT, R76, 0x2, PT ;  /* 0x000000024c00780c */ /* 0x000fe20003f05270 */
[----:B------:R-:W-:Y:S01]  /*85c0*/  IMAD.IADD R20, R29, 0x1, R58 ;  /* 0x000000011d147824 */ /* 0x000fe200078e023a */
[----:B------:R-:W-:Y:S01]  /*85d0*/  ISETP.NE.AND P1, PT, R0, 0x4, PT ;  /* 0x000000040000780c */ /* 0x000fe20003f25270 */
[----:B------:R-:W-:Y:S01]  /*85e0*/  IMAD.IADD R21, R31, 0x1, R60 ;  /* 0x000000011f157824 */ /* 0x000fe200078e023c */
[----:B--2---:R-:W-:Y:S02]  /*85f0*/  SEL R2, RZ, 0x1, P0 ;  /* 0x00000001ff027807 */ /* 0x004fe40000000000 */
[----:B------:R-:W-:Y:S02]  /*8600*/  SEL R3, RZ, 0x1, P1 ;  /* 0x00000001ff037807 */ /* 0x000fe40000800000 */
[----:B------:R-:W-:Y:S02]  /*8610*/  LOP3.LUT R69, R69, R2, RZ, 0x3c, !PT ;  /* 0x0000000245457212 */ /* 0x000fe400078e3cff */
[----:B------:R-:W-:Y:S02]  /*8620*/  LOP3.LUT R70, R70, R3, RZ, 0x3c, !PT ;  /* 0x0000000346467212 */ /* 0x000fe400078e3cff */
[----:B------:R-:W-:Y:S02]  /*8630*/  @P2 R2UR UR36, R68 ;  /* 0x00000000442422ca */ /* 0x000fe400000e0000 */
[----:B------:R-:W-:Y:S02]  /*8640*/  SEL R76, R76, RZ, P0 ;  /* 0x000000ff4c4c7207 */ /* 0x000fe40000000000 */
[----:B------:R-:W-:Y:S01]  /*8650*/  SEL R30, R0, RZ, P1 ;  /* 0x000000ff001e7207 */ /* 0x000fe20000800000 */
[----:B------:R-:W-:Y:S10]  /*8660*/  @P2 BRA `(.L_x_144) ;  /* 0xffffffcc00d42947 */ /* 0x000ff4000383ffff */
[----:B------:R-:W-:-:S09]  /*8670*/  UISETP.NE.AND UP0, UPT, UR50, URZ, UPT ;  /* 0x000000ff3200728c */ /* 0x000fd2000bf05270 */
[----:B------:R-:W-:Y:S05]  /*8680*/  BRA.U !UP0, `(.L_x_145) ;  /* 0x0000000108487547 */ /* 0x000fea000b800000 */
[----:B------:R-:W2:Y:S02]  /*8690*/  LDCU.64 UR4, c[0x0][0x890] ;  /* 0x00011200ff0477ac */ /* 0x000ea40008000a00 */
[----:B--2---:R-:W-:-:S04]  /*86a0*/  UISETP.NE.U32.AND UP0, UPT, UR4, URZ, UPT ;  /* 0x000000ff0400728c */ /* 0x004fc8000bf05070 */
[----:B------:R-:W-:-:S09]  /*86b0*/  UISETP.NE.AND.EX UP0, UPT, UR5, URZ, UPT, UP0 ;  /* 0x000000ff0500728c */ /* 0x000fd2000bf05300 */
[----:B------:R-:W-:Y:S05]  /*86c0*/  BRA.U UP0, `(.L_x_146) ;  /* 0x00000001000c7547 */ /* 0x000fea000b800000 */
[----:B------:R-:W-:-:S13]  /*86d0*/  FSETP.NEU.AND P0, PT, R35, RZ, PT ;  /* 0x000000ff2300720b */ /* 0x000fda0003f0d000 */
[----:B------:R-:W-:Y:S05]  /*86e0*/  @!P0 EXIT ;  /* 0x000000000000894d */ /* 0x000fea0003800000 */
[----:B------:R-:W-:Y:S05]  /*86f0*/  BRA `(.L_x_145) ;  /* 0x00000000002c7947 */ /* 0x000fea0003800000 */
.L_x_146:
[----:B------:R-:W-:Y:S01]  /*8700*/  ISETP.NE.AND P0, PT, R75, RZ, PT ;  /* 0x000000ff4b00720c */ /* 0x000fe20003f05270 */
[----:B------:R-:W-:-:S12]  /*8710*/  BSSY.RECONVERGENT B0, `(.L_x_145) ;  /* 0x0000009000007945 */ /* 0x000fd80003800200 */
[----:B------:R-:W-:Y:S05]  /*8720*/  @P0 BRA `(.L_x_147) ;  /* 0x0000000000140947 */ /* 0x000fea0003800000 */
[----:B------:R-:W2:Y:S02]  /*8730*/  LDCU.64 UR4, c[0x0][0x888] ;  /* 0x00011100ff0477ac */ /* 0x000ea40008000a00 */
[----:B--2---:R-:W-:-:S04]  /*8740*/  ISETP.NE.U32.AND P0, PT, RZ, UR4, PT ;  /* 0x00000004ff007c0c */ /* 0x004fc8000bf05070 */
[----:B------:R-:W-:-:S13]  /*8750*/  ISETP.NE.AND.EX P0, PT, RZ, UR5, PT, P0 ;  /* 0x00000005ff007c0c */ /* 0x000fda000bf05300 */
[----:B------:R-:W-:Y:S05]  /*8760*/  @!P0 EXIT ;  /* 0x000000000000894d */ /* 0x000fea0003800000 */
[----:B------:R-:W-:Y:S05]  /*8770*/  BRA `(.L_x_148) ;  /* 0x0000000000087947 */ /* 0x000fea0003800000 */
.L_x_147:
[----:B------:R-:W-:-:S13]  /*8780*/  FSETP.NEU.AND P0, PT, R35, RZ, PT ;  /* 0x000000ff2300720b */ /* 0x000fda0003f0d000 */
[----:B------:R-:W-:Y:S05]  /*8790*/  @!P0 EXIT ;  /* 0x000000000000894d */ /* 0x000fea0003800000 */
.L_x_148:
[----:B------:R-:W-:Y:S05]  /*87a0*/  BSYNC.RECONVERGENT B0 ;  /* 0x0000000000007941 */ /* 0x000fea0003800200 */
.L_x_145:
[----:B------:R-:W-:Y:S01]  /*87b0*/  ULEA UR4, UR51, UR48, 0x3 ;  /* 0x0000003033047291 */ /* 0x000fe2000f8e18ff */
[----:B------:R-:W-:-:S04]  /*87c0*/  DEPBAR.LE SB0, 0x0 ;  /* 0x000080000000791a */ /* 0x000fc80000000000 */
[----:B------:R-:W-:-:S04]  /*87d0*/  UIADD3 UR4, UPT, UPT, UR4, 0x60, URZ ;  /* 0x0000006004047890 */ /* 0x000fc8000fffe0ff */
[----:B------:R-:W-:-:S09]  /*87e0*/  UPRMT UR4, UR37, 0x654, UR4 ;  /* 0x0000065425047896 */ /* 0x000fd20008000004 */
[----:B------:R-:W-:Y:S01]  /*87f0*/  SYNCS.ARRIVE.TRANS64.RED.A1T0 RZ, [UR4], RZ ;  /* 0x000000ffffff79a7 */ /* 0x000fe20008100404 */
[----:B------:R-:W-:Y:S05]  /*8800*/  EXIT ;  /* 0x000000000000794d */ /* 0x000fea0003800000 */
.L_x_24:
[----:B--2---:R2:W4:Y:S02]  /*8810*/  SYNCS.PHASECHK.TRANS64.TRYWAIT P0, [R3+URZ+0x100], R2 ;  /* 0x00010002030075a7 */ /* 0x00452400080011ff */
[----:B----4-:R-:W-:Y:S05]  /*8820*/  @!P0 NANOSLEEP.SYNCS 0x989680 ;  /* 0x009896800000895d */ /* 0x010fea0003900000 */
[----:B------:R-:W4:Y:S02]  /*8830*/  @!P0 SYNCS.PHASECHK.TRANS64 P0, [R3+URZ+0x100], R2 ;  /* 0x00010002030085a7 */ /* 0x000f2400080010ff */
[----:B----4-:R-:W-:Y:S05]  /*8840*/  @!P0 BRA `(.L_x_24) ;  /* 0xfffffffc00f08947 */ /* 0x010fea000383ffff */
[----:B------:R-:W-:Y:S05]  /*8850*/  BRA `(.L_x_149) ;  /* 0xffffff8c00ec7947 */ /* 0x000fea000383ffff */
.L_x_27:
[----:B-1----:R-:W-:-:S07]  /*8860*/  MOV R2, UR33 ;  /* 0x0000002100027c02 */ /* 0x002fce0008000f00 */
.L_x_150:
[----:B-1----:R1:W2:Y:S02]  /*8870*/  SYNCS.PHASECHK.TRANS64.TRYWAIT P0, [R2+URZ+0x20], R5 ;  /* 0x00002005020075a7 */ /* 0x0022a400080011ff */
[----:B--2---:R-:W-:Y:S05]  /*8880*/  @!P0 NANOSLEEP.SYNCS 0x989680 ;  /* 0x009896800000895d */ /* 0x004fea0003900000 */
[----:B------:R-:W2:Y:S02]  /*8890*/  @!P0 SYNCS.PHASECHK.TRANS64 P0, [R2+URZ+0x20], R5 ;  /* 0x00002005020085a7 */ /* 0x000ea400080010ff */
[----:B--2---:R-:W-:Y:S05]  /*88a0*/  @!P0 BRA `(.L_x_150) ;  /* 0xfffffffc00f08947 */ /* 0x004fea000383ffff */
[----:B------:R-:W-:Y:S05]  /*88b0*/  BRA `(.L_x_26) ;  /* 0xffffff9000507947 */ /* 0x000fea000383ffff */
.L_x_34:
[----:B-1----:R-:W-:-:S07]  /*88c0*/  MOV R2, UR17 ;  /* 0x0000001100027c02 */ /* 0x002fce0008000f00 */
.L_x_151:
[----:B-1----:R1:W2:Y:S02]  /*88d0*/  SYNCS.PHASECHK.TRANS64.TRYWAIT P0, [R2+URZ+0x20], R5 ;  /* 0x00002005020075a7 */ /* 0x0022a400080011ff */
[----:B--2---:R-:W-:Y:S05]  /*88e0*/  @!P0 NANOSLEEP.SYNCS 0x989680 ;  /* 0x009896800000895d */ /* 0x004fea0003900000 */
[----:B------:R-:W2:Y:S02]  /*88f0*/  @!P0 SYNCS.PHASECHK.TRANS64 P0, [R2+URZ+0x20], R5 ;  /* 0x00002005020085a7 */ /* 0x000ea400080010ff */
[----:B--2---:R-:W-:Y:S05]  /*8900*/  @!P0 BRA `(.L_x_151) ;  /* 0xfffffffc00f08947 */ /* 0x004fea000383ffff */
[----:B------:R-:W-:Y:S05]  /*8910*/  BRA `(.L_x_33) ;  /* 0xffffff9400087947 */ /* 0x000fea000383ffff */
.L_x_39:
[----:B-1----:R1:W2:Y:S02]  /*8920*/  SYNCS.PHASECHK.TRANS64.TRYWAIT P0, [R2+URZ+0x90], R3 ;  /* 0x00009003020075a7 */ /* 0x0022a400080011ff */
[----:B--2---:R-:W-:Y:S05]  /*8930*/  @!P0 NANOSLEEP.SYNCS 0x989680 ;  /* 0x009896800000895d */ /* 0x004fea0003900000 */
[----:B------:R-:W2:Y:S02]  /*8940*/  @!P0 SYNCS.PHASECHK.TRANS64 P0, [R2+URZ+0x90], R3 ;  /* 0x00009003020085a7 */ /* 0x000ea400080010ff */
[----:B--2---:R-:W-:Y:S05]  /*8950*/  @!P0 BRA `(.L_x_39) ;  /* 0xfffffffc00f08947 */ /* 0x004fea000383ffff */
[----:B------:R-:W-:Y:S05]  /*8960*/  BRA `(.L_x_152) ;  /* 0xffffff9400a87947 */ /* 0x000fea000383ffff */
.L_x_43:
[----:B---3--:R-:W-:-:S07]  /*8970*/  MOV R0, UR4 ;  /* 0x0000000400007c02 */ /* 0x008fce0008000f00 */
.L_x_153:
[----:B-1----:R1:W2:Y:S02]  /*8980*/  SYNCS.PHASECHK.TRANS64.TRYWAIT P0, [R0+URZ], R3 ;  /* 0x00000003000075a7 */ /* 0x0022a400080011ff */
[----:B--2---:R-:W-:Y:S05]  /*8990*/  @!P0 NANOSLEEP.SYNCS 0x989680 ;  /* 0x009896800000895d */ /* 0x004fea0003900000 */
[----:B------:R-:W2:Y:S02]  /*89a0*/  @!P0 SYNCS.PHASECHK.TRANS64 P0, [R0+URZ], R3 ;  /* 0x00000003000085a7 */ /* 0x000ea400080010ff */
[----:B--2---:R-:W-:Y:S05]  /*89b0*/  @!P0 BRA `(.L_x_153) ;  /* 0xfffffffc00f08947 */ /* 0x004fea000383ffff */
[----:B------:R-:W-:Y:S05]  /*89c0*/  BRA `(.L_x_154) ;  /* 0xffffff9c00187947 */ /* 0x000fea000383ffff */
.L_x_44:
[----:B---3--:R-:W-:-:S07]  /*89d0*/  MOV R0, UR4 ;  /* 0x0000000400007c02 */ /* 0x008fce0008000f00 */
.L_x_155:
[----:B-1----:R1:W2:Y:S02]  /*89e0*/  SYNCS.PHASECHK.TRANS64.TRYWAIT P0, [R0+URZ], R3 ;  /* 0x00000003000075a7 */ /* 0x0022a400080011ff */
[----:B--2---:R-:W-:Y:S05]  /*89f0*/  @!P0 NANOSLEEP.SYNCS 0x989680 ;  /* 0x009896800000895d */ /* 0x004fea0003900000 */
[----:B------:R-:W2:Y:S02]  /*8a00*/  @!P0 SYNCS.PHASECHK.TRANS64 P0, [R0+URZ], R3 ;  /* 0x00000003000085a7 */ /* 0x000ea400080010ff */
[----:B--2---:R-:W-:Y:S05]  /*8a10*/  @!P0 BRA `(.L_x_155) ;  /* 0xfffffffc00f08947 */ /* 0x004fea000383ffff */
[----:B------:R-:W-:Y:S05]  /*8a20*/  BRA `(.L_x_156) ;  /* 0xffffff9c00247947 */ /* 0x000fea000383ffff */
.L_x_45:
[----:B---3--:R-:W-:-:S07]  /*8a30*/  MOV R0, UR4 ;  /* 0x0000000400007c02 */ /* 0x008fce0008000f00 */
.L_x_157:
[----:B-1----:R1:W2:Y:S02]  /*8a40*/  SYNCS.PHASECHK.TRANS64.TRYWAIT P0, [R0+URZ], R3 ;  /* 0x00000003000075a7 */ /* 0x0022a400080011ff */
[----:B--2---:R-:W-:Y:S05]  /*8a50*/  @!P0 NANOSLEEP.SYNCS 0x989680 ;  /* 0x009896800000895d */ /* 0x004fea0003900000 */
[----:B------:R-:W2:Y:S02]  /*8a60*/  @!P0 SYNCS.PHASECHK.TRANS64 P0, [R0+URZ], R3 ;  /* 0x00000003000085a7 */ /* 0x000ea400080010ff */
[----:B--2---:R-:W-:Y:S05]  /*8a70*/  @!P0 BRA `(.L_x_157) ;  /* 0xfffffffc00f08947 */ /* 0x004fea000383ffff */
[----:B------:R-:W-:Y:S05]  /*8a80*/  BRA `(.L_x_158) ;  /* 0xffffff9c00307947 */ /* 0x000fea000383ffff */
.L_x_48:
[----:B-1----:R1:W2:Y:S02]  /*8a90*/  SYNCS.PHASECHK.TRANS64.TRYWAIT P0, [R0+URZ+0xf0], R5 ;  /* 0x0000f005000075a7 */ /* 0x0022a400080011ff */
[----:B--2---:R-:W-:Y:S05]  /*8aa0*/  @!P0 NANOSLEEP.SYNCS 0x989680 ;  /* 0x009896800000895d */ /* 0x004fea0003900000 */
[----:B------:R-:W2:Y:S02]  /*8ab0*/  @!P0 SYNCS.PHASECHK.TRANS64 P0, [R0+URZ+0xf0], R5 ;  /* 0x0000f005000085a7 */ /* 0x000ea400080010ff */
[----:B--2---:R-:W-:Y:S05]  /*8ac0*/  @!P0 BRA `(.L_x_48) ;  /* 0xfffffffc00f08947 */ /* 0x004fea000383ffff */
[----:B------:R-:W-:Y:S05]  /*8ad0*/  BRA `(.L_x_159) ;  /* 0xffffff9c00907947 */ /* 0x000fea000383ffff */
.L_x_49:
[----:B------:R-:W-:-:S07]  /*8ae0*/  MOV R0, UR5 ;  /* 0x0000000500007c02 */ /* 0x000fce0008000f00 */
.L_x_160:
[----:B-1----:R1:W2:Y:S02]  /*8af0*/  SYNCS.PHASECHK.TRANS64.TRYWAIT P0, [R0+URZ+0xa0], R7 ;  /* 0x0000a007000075a7 */ /* 0x0022a400080011ff */
[----:B--2---:R-:W-:Y:S05]  /*8b00*/  @!P0 NANOSLEEP.SYNCS 0x989680 ;  /* 0x009896800000895d */ /* 0x004fea0003900000 */
[----:B------:R-:W2:Y:S02]  /*8b10*/  @!P0 SYNCS.PHASECHK.TRANS64 P0, [R0+URZ+0xa0], R7 ;  /* 0x0000a007000085a7 */ /* 0x000ea400080010ff */
[----:B--2---:R-:W-:Y:S05]  /*8b20*/  @!P0 BRA `(.L_x_160) ;  /* 0xfffffffc00f08947 */ /* 0x004fea000383ffff */
[----:B------:R-:W-:Y:S05]  /*8b30*/  BRA `(.L_x_161) ;  /* 0xffffff9c00a07947 */ /* 0x000fea000383ffff */
.L_x_50:
[----:B-1----:R1:W2:Y:S02]  /*8b40*/  SYNCS.PHASECHK.TRANS64.TRYWAIT P1, [R0+URZ+0x90], R5 ;  /* 0x00009005000075a7 */ /* 0x0022a400080211ff */
[----:B--2---:R-:W-:Y:S05]  /*8b50*/  @!P1 NANOSLEEP.SYNCS 0x989680 ;  /* 0x009896800000995d */ /* 0x004fea0003900000 */
[----:B------:R-:W2:Y:S02]  /*8b60*/  @!P1 SYNCS.PHASECHK.TRANS64 P1, [R0+URZ+0x90], R5 ;  /* 0x00009005000095a7 */ /* 0x000ea400080210ff */
[----:B--2---:R-:W-:Y:S05]  /*8b70*/  @!P1 BRA `(.L_x_50) ;  /* 0xfffffffc00f09947 */ /* 0x004fea000383ffff */
[----:B------:R-:W-:Y:S05]  /*8b80*/  BRA `(.L_x_162) ;  /* 0xffffff9c00d07947 */ /* 0x000fea000383ffff */
.L_x_53:
[----:B------:R-:W-:-:S07]  /*8b90*/  MOV R0, UR5 ;  /* 0x0000000500007c02 */ /* 0x000fce0008000f00 */
.L_x_163:
[----:B-1----:R1:W2:Y:S02]  /*8ba0*/  SYNCS.PHASECHK.TRANS64.TRYWAIT P0, [R0+URZ+0xa0], R3 ;  /* 0x0000a003000075a7 */ /* 0x0022a400080011ff */
[----:B--2---:R-:W-:Y:S05]  /*8bb0*/  @!P0 NANOSLEEP.SYNCS 0x989680 ;  /* 0x009896800000895d */ /* 0x004fea0003900000 */
[----:B------:R-:W2:Y:S02]  /*8bc0*/  @!P0 SYNCS.PHASECHK.TRANS64 P0, [R0+URZ+0xa0], R3 ;  /* 0x0000a003000085a7 */ /* 0x000ea400080010ff */
[----:B--2---:R-:W-:Y:S05]  /*8bd0*/  @!P0 BRA `(.L_x_163) ;  /* 0xfffffffc00f08947 */ /* 0x004fea000383ffff */
[----:B------:R-:W-:Y:S05]  /*8be0*/  BRA `(.L_x_52) ;  /* 0xffffffa000247947 */ /* 0x000fea000383ffff */
.L_x_62:
[----:B-1----:R-:W-:-:S04]  /*8bf0*/  MOV R4, UR6 ;  /* 0x0000000600047c02 */ /* 0x002fc80008000f00 */
[----:B------:R1:W2:Y:S03]  /*8c00*/  SYNCS.PHASECHK.TRANS64.TRYWAIT P0, [R4+URZ+0x8], R5 ;  /* 0x00000805040075a7 */ /* 0x0002a600080011ff */
[----:B--2---:R-:W-:Y:S05]  /*8c10*/  @!P0 NANOSLEEP.SYNCS 0x989680 ;  /* 0x009896800000895d */ /* 0x004fea0003900000 */
[----:B------:R-:W2:Y:S02]  /*8c20*/  @!P0 SYNCS.PHASECHK.TRANS64 P0, [R4+URZ+0x8], R5 ;  /* 0x00000805040085a7 */ /* 0x000ea400080010ff */
[----:B--2---:R-:W-:Y:S05]  /*8c30*/  @!P0 BRA `(.L_x_62) ;  /* 0xfffffffc00ec8947 */ /* 0x004fea000383ffff */
[----:B------:R-:W-:Y:S05]  /*8c40*/  BRA `(.L_x_61) ;  /* 0xffffffa000d87947 */ /* 0x000fea000383ffff */
.L_x_64:
[----:B------:R-:W-:Y:S01]  /*8c50*/  BSSY B0, `(.L_x_164) ;  /* 0x0000006000007945 */ /* 0x000fe20003800000 */
[----:B------:R-:W-:-:S07]  /*8c60*/  MOV R15, 0xffffffff ;  /* 0xffffffff000f7802 */ /* 0x000fce0000000f00 */
[----:B-1---5:R-:W-:Y:S05]  /*8c70*/  WARPSYNC.COLLECTIVE R15, `(.L_x_165) ;  /* 0x000000000f0c7348 */ /* 0x022fea0003c00000 */
[----:B------:R-:W-:Y:S02]  /*8c80*/  ELECT P6, UR79, PT ;  /* 0x00000000004f782f */ /* 0x000fe400038c0000 */
[----:B------:R-:W-:Y:S01]  /*8c90*/  MOV R14, UR79 ;  /* 0x0000004f000e7c02 */ /* 0x000fe20008000f00 */
[----:B-1---5:R-:W-:Y:S10]  /*8ca0*/  ENDCOLLECTIVE ;  /* 0x000000000000791b */ /* 0x022ff40003800000 */
.L_x_165:
[----:B------:R-:W-:Y:S05]  /*8cb0*/  BSYNC B0 ;  /* 0x0000000000007941 */ /* 0x000fea0003800000 */
.L_x_164:
[----:B------:R-:W-:Y:S05]  /*8cc0*/  BRA `(.L_x_166) ;  /* 0xffffffa400087947 */ /* 0x000fea000383ffff */
.L_x_66:
[----:B-1----:R-:W-:-:S04]  /*8cd0*/  MOV R2, UR6 ;  /* 0x0000000600027c02 */ /* 0x002fc80008000f00 */
[----:B------:R1:W2:Y:S03]  /*8ce0*/  SYNCS.PHASECHK.TRANS64.TRYWAIT P0, [R2+URZ+0x8], R3 ;  /* 0x00000803020075a7 */ /* 0x0002a600080011ff */
[----:B--2---:R-:W-:Y:S05]  /*8cf0*/  @!P0 NANOSLEEP.SYNCS 0x989680 ;  /* 0x009896800000895d */ /* 0x004fea0003900000 */
[----:B------:R-:W2:Y:S02]  /*8d00*/  @!P0 SYNCS.PHASECHK.TRANS64 P0, [R2+URZ+0x8], R3 ;  /* 0x00000803020085a7 */ /* 0x000ea400080010ff */
[----:B--2---:R-:W-:Y:S05]  /*8d10*/  @!P0 BRA `(.L_x_66) ;  /* 0xfffffffc00ec8947 */ /* 0x004fea000383ffff */
[----:B------:R-:W-:Y:S05]  /*8d20*/  BRA `(.L_x_65) ;  /* 0xffffffa4000c7947 */ /* 0x000fea000383ffff */
.L_x_67:
[----:B-1----:R1:W2:Y:S02]  /*8d30*/  SYNCS.PHASECHK.TRANS64.TRYWAIT P0, [R0+URZ+0x90], R5 ;  /* 0x00009005000075a7 */ /* 0x0022a400080011ff */
[----:B--2---:R-:W-:Y:S05]  /*8d40*/  @!P0 NANOSLEEP.SYNCS 0x989680 ;  /* 0x009896800000895d */ /* 0x004fea0003900000 */
[----:B------:R-:W2:Y:S02]  /*8d50*/  @!P0 SYNCS.PHASECHK.TRANS64 P0, [R0+URZ+0x90], R5 ;  /* 0x00009005000085a7 */ /* 0x000ea400080010ff */
[----:B--2---:R-:W-:Y:S05]  /*8d60*/  @!P0 BRA `(.L_x_67) ;  /* 0xfffffffc00f08947 */ /* 0x004fea000383ffff */
[----:B------:R-:W-:Y:S05]  /*8d70*/  BRA `(.L_x_167) ;  /* 0xffffffa400f87947 */ /* 0x000fea000383ffff */
.L_x_69:
[----:B------:R-:W-:-:S07]  /*8d80*/  MOV R0, UR9 ;  /* 0x0000000900007c02 */ /* 0x000fce0008000f00 */
.L_x_168:
[----:B-1----:R1:W2:Y:S02]  /*8d90*/  SYNCS.PHASECHK.TRANS64.TRYWAIT P0, [R0+URZ+0xd0], R5 ;  /* 0x0000d005000075a7 */ /* 0x0022a400080011ff */
[----:B--2---:R-:W-:Y:S05]  /*8da0*/  @!P0 NANOSLEEP.SYNCS 0x989680 ;  /* 0x009896800000895d */ /* 0x004fea0003900000 */
[----:B------:R-:W2:Y:S02]  /*8db0*/  @!P0 SYNCS.PHASECHK.TRANS64 P0, [R0+URZ+0xd0], R5 ;  /* 0x0000d005000085a7 */ /* 0x000ea400080010ff */
[----:B--2---:R-:W-:Y:S05]  /*8dc0*/  @!P0 BRA `(.L_x_168) ;  /* 0xfffffffc00f08947 */ /* 0x004fea000383ffff */
[----:B------:R-:W-:Y:S05]  /*8dd0*/  BRA `(.L_x_169) ;  /* 0xffffffa800447947 */ /* 0x000fea000383ffff */
.L_x_72:
[----:B------:R-:W-:Y:S07]  /*8de0*/  MOV R0, UR8 ;  /* 0x0000000800007c02 */ /* 0x000fee0008000f00 */
.L_x_170:
[----:B-1----:R1:W2:Y:S02]  /*8df0*/  SYNCS.PHASECHK.TRANS64.TRYWAIT P0, [R0+URZ], R5 ;  /* 0x00000005000075a7 */ /* 0x0022a400080011ff */
[----:B--2---:R-:W-:Y:S05]  /*8e00*/  @!P0 NANOSLEEP.SYNCS 0x989680 ;  /* 0x009896800000895d */ /* 0x004fea0003900000 */
[----:B------:R-:W2:Y:S02]  /*8e10*/  @!P0 SYNCS.PHASECHK.TRANS64 P0, [R0+URZ], R5 ;  /* 0x00000005000085a7 */ /* 0x000ea400080010ff */
[----:B--2---:R-:W-:Y:S05]  /*8e20*/  @!P0 BRA `(.L_x_170) ;  /* 0xfffffffc00f08947 */ /* 0x004fea000383ffff */
[----:B------:R-:W-:Y:S05]  /*8e30*/  BRA `(.L_x_71) ;  /* 0xffffffa800587947 */ /* 0x000fea000383ffff */
.L_x_76:
[----:B-1----:R-:W-:-:S07]  /*8e40*/  MOV R0, UR8 ;  /* 0x0000000800007c02 */ /* 0x002fce0008000f00 */
.L_x_171:
[----:B-1----:R1:W2:Y:S02]  /*8e50*/  SYNCS.PHASECHK.TRANS64.TRYWAIT P0, [R0+URZ], R3 ;  /* 0x00000003000075a7 */ /* 0x0022a400080011ff */
[----:B--2---:R-:W-:Y:S05]  /*8e60*/  @!P0 NANOSLEEP.SYNCS 0x989680 ;  /* 0x009896800000895d */ /* 0x004fea0003900000 */
[----:B------:R-:W2:Y:S02]  /*8e70*/  @!P0 SYNCS.PHASECHK.TRANS64 P0, [R0+URZ], R3 ;  /* 0x00000003000085a7 */ /* 0x000ea400080010ff */
[----:B--2---:R-:W-:Y:S05]  /*8e80*/  @!P0 BRA `(.L_x_171) ;  /* 0xfffffffc00f08947 */ /* 0x004fea000383ffff */
[----:B------:R-:W-:Y:S05]  /*8e90*/  BRA `(.L_x_172) ;  /* 0xffffffac004c7947 */ /* 0x000fea000383ffff */
.L_x_77:
[----:B------:R-:W-:-:S07]  /*8ea0*/  MOV R0, UR8 ;  /* 0x0000000800007c02 */ /* 0x000fce0008000f00 */
.L_x_173:
[----:B-1----:R1:W2:Y:S02]  /*8eb0*/  SYNCS.PHASECHK.TRANS64.TRYWAIT P0, [R0+URZ], R3 ;  /* 0x00000003000075a7 */ /* 0x0022a400080011ff */
[----:B--2---:R-:W-:Y:S05]  /*8ec0*/  @!P0 NANOSLEEP.SYNCS 0x989680 ;  /* 0x009896800000895d */ /* 0x004fea0003900000 */
[----:B------:R-:W2:Y:S02]  /*8ed0*/  @!P0 SYNCS.PHASECHK.TRANS64 P0, [R0+URZ], R3 ;  /* 0x00000003000085a7 */ /* 0x000ea400080010ff */
[----:B--2---:R-:W-:Y:S05]  /*8ee0*/  @!P0 BRA `(.L_x_173) ;  /* 0xfffffffc00f08947 */ /* 0x004fea000383ffff */
[----:B------:R-:W-:Y:S05]  /*8ef0*/  BRA `(.L_x_174) ;  /* 0xffffffac00587947 */ /* 0x000fea000383ffff */
.L_x_78:
[----:B------:R-:W-:-:S07]  /*8f00*/  MOV R0, UR8 ;  /* 0x0000000800007c02 */ /* 0x000fce0008000f00 */
.L_x_175:
[----:B-1----:R1:W2:Y:S02]  /*8f10*/  SYNCS.PHASECHK.TRANS64.TRYWAIT P0, [R0+URZ], R3 ;  /* 0x00000003000075a7 */ /* 0x0022a400080011ff */
[----:B--2---:R-:W-:Y:S05]  /*8f20*/  @!P0 NANOSLEEP.SYNCS 0x989680 ;  /* 0x009896800000895d */ /* 0x004fea0003900000 */
[----:B------:R-:W2:Y:S02]  /*8f30*/  @!P0 SYNCS.PHASECHK.TRANS64 P0, [R0+URZ], R3 ;  /* 0x00000003000085a7 */ /* 0x000ea400080010ff */
[----:B--2---:R-:W-:Y:S05]  /*8f40*/  @!P0 BRA `(.L_x_175) ;  /* 0xfffffffc00f08947 */ /* 0x004fea000383ffff */
[----:B------:R-:W-:Y:S05]  /*8f50*/  BRA `(.L_x_176) ;  /* 0xffffffac00647947 */ /* 0x000fea000383ffff */
.L_x_81:
[----:B------:R-:W-:-:S07]  /*8f60*/  MOV R0, UR7 ;  /* 0x0000000700007c02 */ /* 0x000fce0008000f00 */
.L_x_177:
[----:B-1----:R1:W2:Y:S02]  /*8f70*/  SYNCS.PHASECHK.TRANS64.TRYWAIT P1, [R0+URZ+0x110], R3 ;  /* 0x00011003000075a7 */ /* 0x0022a400080211ff */
[----:B--2---:R-:W-:Y:S05]  /*8f80*/  @!P1 NANOSLEEP.SYNCS 0x989680 ;  /* 0x009896800000995d */ /* 0x004fea0003900000 */
[----:B------:R-:W2:Y:S02]  /*8f90*/  @!P1 SYNCS.PHASECHK.TRANS64 P1, [R0+URZ+0x110], R3 ;  /* 0x00011003000095a7 */ /* 0x000ea400080210ff */
[----:B--2---:R-:W-:Y:S05]  /*8fa0*/  @!P1 BRA `(.L_x_177) ;  /* 0xfffffffc00f09947 */ /* 0x004fea000383ffff */
[----:B------:R-:W-:Y:S05]  /*8fb0*/  BRA `(.L_x_178) ;  /* 0xffffffac00b07947 */ /* 0x000fea000383ffff */
.L_x_86:
[----:B--2---:R2:W4:Y:S02]  /*8fc0*/  SYNCS.PHASECHK.TRANS64.TRYWAIT P0, [R0+URZ+0x90], R3 ;  /* 0x00009003000075a7 */ /* 0x00452400080011ff */
[----:B----4-:R-:W-:Y:S05]  /*8fd0*/  @!P0 NANOSLEEP.SYNCS 0x989680 ;  /* 0x009896800000895d */ /* 0x010fea0003900000 */
[----:B------:R-:W4:Y:S02]  /*8fe0*/  @!P0 SYNCS.PHASECHK.TRANS64 P0, [R0+URZ+0x90], R3 ;  /* 0x00009003000085a7 */ /* 0x000f2400080010ff */
[----:B----4-:R-:W-:Y:S05]  /*8ff0*/  @!P0 BRA `(.L_x_86) ;  /* 0xfffffffc00f08947 */ /* 0x010fea000383ffff */
[----:B------:R-:W-:Y:S05]  /*9000*/  BRA `(.L_x_179) ;  /* 0xffffffb000c47947 */ /* 0x000fea000383ffff */
.L_x_89:
[----:B------:R-:W-:Y:S07]  /*9010*/  MOV R0, UR7 ;  /* 0x0000000700007c02 */ /* 0x000fee0008000f00 */
.L_x_180:
[----:B--2---:R2:W4:Y:S02]  /*9020*/  SYNCS.PHASECHK.TRANS64.TRYWAIT P0, [R0+URZ+0x88], R3 ;  /* 0x00008803000075a7 */ /* 0x00452400080011ff */
[----:B----4-:R-:W-:Y:S05]  /*9030*/  @!P0 NANOSLEEP.SYNCS 0x989680 ;  /* 0x009896800000895d */ /* 0x010fea0003900000 */
[----:B------:R-:W4:Y:S02]  /*9040*/  @!P0 SYNCS.PHASECHK.TRANS64 P0, [R0+URZ+0x88], R3 ;  /* 0x00008803000085a7 */ /* 0x000f2400080010ff */
[----:B----4-:R-:W-:Y:S05]  /*9050*/  @!P0 BRA `(.L_x_180) ;  /* 0xfffffffc00f08947 */ /* 0x010fea000383ffff */
[----:B------:R-:W-:Y:S05]  /*9060*/  BRA `(.L_x_88) ;  /* 0xffffffb400a47947 */ /* 0x000fea000383ffff */
.L_x_92:
[----:B------:R-:W-:Y:S07]  /*9070*/  MOV R3, UR7 ;  /* 0x0000000700037c02 */ /* 0x000fee0008000f00 */
.L_x_181:
[----:B-1----:R1:W2:Y:S02]  /*9080*/  SYNCS.PHASECHK.TRANS64.TRYWAIT P0, [R3+URZ+0x60], R12 ;  /* 0x0000600c030075a7 */ /* 0x0022a400080011ff */
[----:B--2---:R-:W-:Y:S05]  /*9090*/  @!P0 NANOSLEEP.SYNCS 0x989680 ;  /* 0x009896800000895d */ /* 0x004fea0003900000 */
[----:B------:R-:W2:Y:S02]  /*90a0*/  @!P0 SYNCS.PHASECHK.TRANS64 P0, [R3+URZ+0x60], R12 ;  /* 0x0000600c030085a7 */ /* 0x000ea400080010ff */
[----:B--2---:R-:W-:Y:S05]  /*90b0*/  @!P0 BRA `(.L_x_181) ;  /* 0xfffffffc00f08947 */ /* 0x004fea000383ffff */
[----:B------:R-:W-:Y:S05]  /*90c0*/  BRA `(.L_x_182) ;  /* 0xffffffb8001c7947 */ /* 0x000fea000383ffff */
.L_x_93:
[----:B-1----:R-:W-:Y:S07]  /*90d0*/  MOV R3, UR7 ;  /* 0x0000000700037c02 */ /* 0x002fee0008000f00 */
.L_x_183:
[----:B-1----:R1:W2:Y:S02]  /*90e0*/  SYNCS.PHASECHK.TRANS64.TRYWAIT P0, [R3+URZ+0x68], R12 ;  /* 0x0000680c030075a7 */ /* 0x0022a400080011ff */
[----:B--2---:R-:W-:Y:S05]  /*90f0*/  @!P0 NANOSLEEP.SYNCS 0x989680 ;  /* 0x009896800000895d */ /* 0x004fea0003900000 */
[----:B------:R-:W2:Y:S02]  /*9100*/  @!P0 SYNCS.PHASECHK.TRANS64 P0, [R3+URZ+0x68], R12 ;  /* 0x0000680c030085a7 */ /* 0x000ea400080010ff */
[----:B--2---:R-:W-:Y:S05]  /*9110*/  @!P0 BRA `(.L_x_183) ;  /* 0xfffffffc00f08947 */ /* 0x004fea000383ffff */
[----:B------:R-:W-:Y:S05]  /*9120*/  BRA `(.L_x_184) ;  /* 0xffffffb800787947 */ /* 0x000fea000383ffff */
.L_x_94:
[----:B-1----:R-:W-:Y:S07]  /*9130*/  MOV R3, UR7 ;  /* 0x0000000700037c02 */ /* 0x002fee0008000f00 */
.L_x_185:
[----:B-1----:R1:W2:Y:S02]  /*9140*/  SYNCS.PHASECHK.TRANS64.TRYWAIT P0, [R3+URZ+0x70], R12 ;  /* 0x0000700c030075a7 */ /* 0x0022a400080011ff */
[----:B--2---:R-:W-:Y:S05]  /*9150*/  @!P0 NANOSLEEP.SYNCS 0x989680 ;  /* 0x009896800000895d */ /* 0x004fea0003900000 */
[----:B------:R-:W2:Y:S02]  /*9160*/  @!P0 SYNCS.PHASECHK.TRANS64 P0, [R3+URZ+0x70], R12 ;  /* 0x0000700c030085a7 */ /* 0x000ea400080010ff */
[----:B--2---:R-:W-:Y:S05]  /*9170*/  @!P0 BRA `(.L_x_185) ;  /* 0xfffffffc00f08947 */ /* 0x004fea000383ffff */
[----:B------:R-:W-:Y:S05]  /*9180*/  BRA `(.L_x_186) ;  /* 0xffffffb800d47947 */ /* 0x000fea000383ffff */
.L_x_95:
[----:B------:R-:W-:Y:S07]  /*9190*/  MOV R3, UR7 ;  /* 0x0000000700037c02 */ /* 0x000fee0008000f00 */
.L_x_187:
[----:B-1----:R1:W2:Y:S02]  /*91a0*/  SYNCS.PHASECHK.TRANS64.TRYWAIT P0, [R3+URZ+0x78], R12 ;  /* 0x0000780c030075a7 */ /* 0x0022a400080011ff */
[----:B--2---:R-:W-:Y:S05]  /*91b0*/  @!P0 NANOSLEEP.SYNCS 0x989680 ;  /* 0x009896800000895d */ /* 0x004fea0003900000 */
[----:B------:R-:W2:Y:S02]  /*91c0*/  @!P0 SYNCS.PHASECHK.TRANS64 P0, [R3+URZ+0x78], R12 ;  /* 0x0000780c030085a7 */ /* 0x000ea400080010ff */
[----:B--2---:R-:W-:Y:S05]  /*91d0*/  @!P0 BRA `(.L_x_187) ;  /* 0xfffffffc00f08947 */ /* 0x004fea000383ffff */
[----:B------:R-:W-:Y:S05]  /*91e0*/  BRA `(.L_x_188) ;  /* 0xffffffbc00747947 */ /* 0x000fea000383ffff */
.L_x_97:
[----:B------:R-:W-:-:S07]  /*91f0*/  MOV R0, UR7 ;  /* 0x0000000700007c02 */ /* 0x000fce0008000f00 */
.L_x_189:
[----:B-1----:R1:W4:Y:S02]  /*9200*/  SYNCS.PHASECHK.TRANS64.TRYWAIT P0, [R0+URZ+0x60], R3 ;  /* 0x00006003000075a7 */ /* 0x00232400080011ff */
[----:B----4-:R-:W-:Y:S05]  /*9210*/  @!P0 NANOSLEEP.SYNCS 0x989680 ;  /* 0x009896800000895d */ /* 0x010fea0003900000 */
[----:B------:R-:W4:Y:S02]  /*9220*/  @!P0 SYNCS.PHASECHK.TRANS64 P0, [R0+URZ+0x60], R3 ;  /* 0x00006003000085a7 */ /* 0x000f2400080010ff */
[----:B----4-:R-:W-:Y:S05]  /*9230*/  @!P0 BRA `(.L_x_189) ;  /* 0xfffffffc00f08947 */ /* 0x010fea000383ffff */
[----:B------:R-:W-:Y:S05]  /*9240*/  BRA `(.L_x_190) ;  /* 0xffffffbc00fc7947 */ /* 0x000fea000383ffff */
.L_x_98:
[----:B-1----:R-:W-:-:S07]  /*9250*/  MOV R0, UR7 ;  /* 0x0000000700007c02 */ /* 0x002fce0008000f00 */
.L_x_191:
[----:B-1----:R1:W4:Y:S02]  /*9260*/  SYNCS.PHASECHK.TRANS64.TRYWAIT P0, [R0+URZ+0x68], R3 ;  /* 0x00006803000075a7 */ /* 0x00232400080011ff */
[----:B----4-:R-:W-:Y:S05]  /*9270*/  @!P0 NANOSLEEP.SYNCS 0x989680 ;  /* 0x009896800000895d */ /* 0x010fea0003900000 */
[----:B------:R-:W4:Y:S02]  /*9280*/  @!P0 SYNCS.PHASECHK.TRANS64 P0, [R0+URZ+0x68], R3 ;  /* 0x00006803000085a7 */ /* 0x000f2400080010ff */
[----:B----4-:R-:W-:Y:S05]  /*9290*/  @!P0 BRA `(.L_x_191) ;  /* 0xfffffffc00f08947 */ /* 0x010fea000383ffff */
[----:B------:R-:W-:Y:S05]  /*92a0*/  BRA `(.L_x_192) ;  /* 0xffffffbc00ec7947 */ /* 0x000fea000383ffff */
.L_x_99:
[----:B-1----:R-:W-:-:S07]  /*92b0*/  MOV R0, UR7 ;  /* 0x0000000700007c02 */ /* 0x002fce0008000f00 */
.L_x_193:
[----:B-1----:R1:W4:Y:S02]  /*92c0*/  SYNCS.PHASECHK.TRANS64.TRYWAIT P0, [R0+URZ+0x70], R3 ;  /* 0x00007003000075a7 */ /* 0x00232400080011ff */
[----:B----4-:R-:W-:Y:S05]  /*92d0*/  @!P0 NANOSLEEP.SYNCS 0x989680 ;  /* 0x009896800000895d */ /* 0x010fea0003900000 */
[----:B------:R-:W4:Y:S02]  /*92e0*/  @!P0 SYNCS.PHASECHK.TRANS64 P0, [R0+URZ+0x70], R3 ;  /* 0x00007003000085a7 */ /* 0x000f2400080010ff */
[----:B----4-:R-:W-:Y:S05]  /*92f0*/  @!P0 BRA `(.L_x_193) ;  /* 0xfffffffc00f08947 */ /* 0x010fea000383ffff */
[----:B------:R-:W-:Y:S05]  /*9300*/  BRA `(.L_x_194) ;  /* 0xffffffbc00dc7947 */ /* 0x000fea000383ffff */
.L_x_101:
[----:B--2---:R2:W3:Y:S02]  /*9310*/  SYNCS.PHASECHK.TRANS64.TRYWAIT P0, [R0+URZ+0x90], R3 ;  /* 0x00009003000075a7 */ /* 0x0044e400080011ff */
[----:B---3--:R-:W-:Y:S05]  /*9320*/  @!P0 NANOSLEEP.SYNCS 0x989680 ;  /* 0x009896800000895d */ /* 0x008fea0003900000 */
[----:B------:R-:W3:Y:S02]  /*9330*/  @!P0 SYNCS.PHASECHK.TRANS64 P0, [R0+URZ+0x90], R3 ;  /* 0x00009003000085a7 */ /* 0x000ee400080010ff */
[----:B---3--:R-:W-:Y:S05]  /*9340*/  @!P0 BRA `(.L_x_101) ;  /* 0xfffffffc00f08947 */ /* 0x008fea000383ffff */
[----:B------:R-:W-:Y:S05]  /*9350*/  BRA `(.L_x_195) ;  /* 0xffffffc000ac7947 */ /* 0x000fea000383ffff */
.L_x_112:
[----:B-1----:R-:W-:Y:S04]  /*9360*/  MOV R0, UR48 ;  /* 0x0000003000007c02 */ /* 0x002fe80008000f00 */
[----:B------:R1:W3:Y:S03]  /*9370*/  SYNCS.PHASECHK.TRANS64.TRYWAIT P1, [R0+URZ+0x40], R5 ;  /* 0x00004005000075a7 */ /* 0x0002e600080211ff */
[----:B---3--:R-:W-:Y:S05]  /*9380*/  @!P1 NANOSLEEP.SYNCS 0x989680 ;  /* 0x009896800000995d */ /* 0x008fea0003900000 */
[----:B------:R-:W3:Y:S02]  /*9390*/  @!P1 SYNCS.PHASECHK.TRANS64 P1, [R0+URZ+0x40], R5 ;  /* 0x00004005000095a7 */ /* 0x000ee400080210ff */
[----:B---3--:R-:W-:Y:S05]  /*93a0*/  @!P1 BRA `(.L_x_112) ;  /* 0xfffffffc00ec9947 */ /* 0x008fea000383ffff */
[----:B------:R-:W-:Y:S05]  /*93b0*/  BRA `(.L_x_111) ;  /* 0xffffffcc00b47947 */ /* 0x000fea000383ffff */
.L_x_114:
[----:B-1----:R1:W4:Y:S02]  /*93c0*/  SYNCS.PHASECHK.TRANS64.TRYWAIT P0, [R74+URZ+0xb0], R3 ;  /* 0x0000b0034a0075a7 */ /* 0x00232400080011ff */
[----:B----4-:R-:W-:Y:S05]  /*93d0*/  @!P0 NANOSLEEP.SYNCS 0x989680 ;  /* 0x009896800000895d */ /* 0x010fea0003900000 */
[----:B------:R-:W4:Y:S02]  /*93e0*/  @!P0 SYNCS.PHASECHK.TRANS64 P0, [R74+URZ+0xb0], R3 ;  /* 0x0000b0034a0085a7 */ /* 0x000f2400080010ff */
[----:B----4-:R-:W-:Y:S05]  /*93f0*/  @!P0 BRA `(.L_x_114) ;  /* 0xfffffffc00f08947 */ /* 0x010fea000383ffff */
[----:B------:R-:W-:Y:S05]  /*9400*/  BRA `(.L_x_113) ;  /* 0xffffffcc00d47947 */ /* 0x000fea000383ffff */
.L_x_123:
[----:B--2---:R2:W3:Y:S02]  /*9410*/  SYNCS.PHASECHK.TRANS64.TRYWAIT P0, [R3+URZ+0x40], R0 ;  /* 0x00004000030075a7 */ /* 0x0044e400080011ff */
[----:B---3--:R-:W-:Y:S05]  /*9420*/  @!P0 NANOSLEEP.SYNCS 0x989680 ;  /* 0x009896800000895d */ /* 0x008fea0003900000 */
[----:B------:R-:W3:Y:S02]  /*9430*/  @!P0 SYNCS.PHASECHK.TRANS64 P0, [R3+URZ+0x40], R0 ;  /* 0x00004000030085a7 */ /* 0x000ee400080010ff */
[----:B---3--:R-:W-:Y:S05]  /*9440*/  @!P0 BRA `(.L_x_123) ;  /* 0xfffffffc00f08947 */ /* 0x008fea000383ffff */
[----:B------:R-:W-:Y:S05]  /*9450*/  BRA `(.L_x_122) ;  /* 0xffffffd400e07947 */ /* 0x000fea000383ffff */
.L_x_131:
[----:B--2---:R2:W3:Y:S02]  /*9460*/  SYNCS.PHASECHK.TRANS64.TRYWAIT P0, [R83+URZ+0x40], R4 ;  /* 0x00004004530075a7 */ /* 0x0044e400080011ff */
[----:B---3--:R-:W-:Y:S05]  /*9470*/  @!P0 NANOSLEEP.SYNCS 0x989680 ;  /* 0x009896800000895d */ /* 0x008fea0003900000 */
[----:B------:R-:W3:Y:S02]  /*9480*/  @!P0 SYNCS.PHASECHK.TRANS64 P0, [R83+URZ+0x40], R4 ;  /* 0x00004004530085a7 */ /* 0x000ee400080010ff */
[----:B---3--:R-:W-:Y:S05]  /*9490*/  @!P0 BRA `(.L_x_131) ;  /* 0xfffffffc00f08947 */ /* 0x008fea000383ffff */
[----:B------:R-:W-:Y:S05]  /*94a0*/  BRA `(.L_x_130) ;  /* 0xffffffdc00fc7947 */ /* 0x000fea000383ffff */
.L_x_139:
[----:B--2---:R2:W3:Y:S02]  /*94b0*/  SYNCS.PHASECHK.TRANS64.TRYWAIT P0, [R88+URZ+0x40], R3 ;  /* 0x00004003580075a7 */ /* 0x0044e400080011ff */
[----:B---3--:R-:W-:Y:S05]  /*94c0*/  @!P0 NANOSLEEP.SYNCS 0x989680 ;  /* 0x009896800000895d */ /* 0x008fea0003900000 */
[----:B------:R-:W3:Y:S02]  /*94d0*/  @!P0 SYNCS.PHASECHK.TRANS64 P0, [R88+URZ+0x40], R3 ;  /* 0x00004003580085a7 */ /* 0x000ee400080010ff */
[----:B---3--:R-:W-:Y:S05]  /*94e0*/  @!P0 BRA `(.L_x_139) ;  /* 0xfffffffc00f08947 */ /* 0x008fea000383ffff */
[----:B------:R-:W-:Y:S05]  /*94f0*/  BRA `(.L_x_138) ;  /* 0xffffffe800187947 */ /* 0x000fea000383ffff */
        .weak           $__internal_0_$__cuda_sm10x_tcgen05_guardrail_trap_col_being_dealloced_not_returned_by_alloc
        .type           $__internal_0_$__cuda_sm10x_tcgen05_guardrail_trap_col_being_dealloced_not_returned_by_alloc,@function
        .size           $__internal_0_$__cuda_sm10x_tcgen05_guardrail_trap_col_being_dealloced_not_returned_by_alloc,($__internal_1_$__cuda_sm10x_tcgen05_guardrail_trap_phase_invalid_during_alloc - $__internal_0_$__cuda_sm10x_tcgen05_guardrail_trap_col_being_dealloced_not_returned_by_alloc)
$__internal_0_$__cuda_sm10x_tcgen05_guardrail_trap_col_being_dealloced_not_returned_by_alloc:
[----:B------:R-:W-:Y:S05]  /*9500*/  BPT.TRAP 0x1 ;  /* 0x000000040000795c */ /* 0x000fea0000300000 */
[----:B------:R-:W-:-:S04]  /*9510*/  HFMA2 R3, -RZ, RZ, 0, 0 ;  /* 0x00000000ff037431 */ /* 0x000fc800000001ff */
[----:B------:R-:W-:Y:S05]  /*9520*/  RET.REL.NODEC R2 `(_ZN7cutlass13device_kernelINS_4gemm6kernel13GemmUniversalIN4cute5tupleIJiiiiEEENS1_10collective13CollectiveMmaINS1_35MainloopSm100TmaUmmaWarpSpecializedILi4ELi2ELi4ENS5_IJNS4_1CILi2EEENSA_ILi1EEESC_EEEEENS5_IJNSA_ILi128EEESF_NSA_ILi64EEEEEENS_10bfloat16_tENS5_IJlSC_lEEESI_SJ_NS4_8TiledMMAINS4_8MMA_AtomIJNS4_26SM100_MMA_F16BF16_2x1SM_SSISI_SI_fLi128ELi128ELNS4_4UMMA5MajorE0ELSO_0ELNSN_7ScaleInE0ELSP_0EEEEEENS4_6LayoutINS5_IJSC_SC_SC_EEENS5_IJNSA_ILi0EEESU_SU_EEEEENS5_IJNS4_10UnderscoreESX_SX_EEEEENS4_18SM100_TMA_2SM_LOADENS4_14ComposedLayoutINS4_7SwizzleILi3ELi4ELi3EEENS4_18smem_ptr_flag_bitsILi16EEENSS_INS5_IJNSA_ILi8EEESG_EEENS5_IJSG_SC_EEEEEEEvNS4_8identityES10_S1A_vS1B_EENS_8epilogue10collective18CollectiveEpilogueINS1D_23Sm100TmaWarpSpecializedILi4ELi2ELi16ELb1ELb0EEEJNS5_IJSG_SF_SG_EEENS5_IJNSS_ISG_SC_EENSS_INS5_IJNSA_ILi16EEESB_EEENS5_IJSC_SG_EEEEEEEESI_SJ_SI_SJ_NS1D_6fusion15FusionCallbacksIS1H_NS1P_17LinearCombinationISI_fSI_fLNS_15FloatRoundStyleE2EEES1I_S1O_JEEENS4_5SM1004TMEM4LOAD26SM100_TMEM_LOAD_32dp32b16xENS4_13SM90_TMA_LOADENS11_INS12_ILi1ELi4ELi3EEES15_NSS_INS5_IJS16_S1K_EEENS5_IJS1K_SC_EEEEEEENS4_39AutoVectorizingCopyWithAssumedAlignmentILi128EEENS4_14SM90_TMA_STOREES24_S26_S26_EEEvvEEEEvNT_6ParamsE) ;  /* 0xffffff6802b47950 */ /* 0x000fea0003c3ffff */
        .weak           $__internal_1_$__cuda_sm10x_tcgen05_guardrail_trap_phase_invalid_during_alloc
        .type           $__internal_1_$__cuda_sm10x_tcgen05_guardrail_trap_phase_invalid_during_alloc,@function
        .size           $__internal_1_$__cuda_sm10x_tcgen05_guardrail_trap_phase_invalid_during_alloc,($__internal_2_$__cuda_sm10x_tcgen05_guardrail_trap_unallocated_columns_being_dealloced - $__internal_1_$__cuda_sm10x_tcgen05_guardrail_trap_phase_invalid_during_alloc)
$__internal_1_$__cuda_sm10x_tcgen05_guardrail_trap_phase_invalid_during_alloc:
[----:B------:R-:W-:Y:S05]  /*9530*/  BPT.TRAP 0x1 ;  /* 0x000000040000795c */ /* 0x000fea0000300000 */
[----:B------:R-:W-:-:S04]  /*9540*/  MOV R3, 0x0 ;  /* 0x0000000000037802 */ /* 0x000fc80000000f00 */
[----:B------:R-:W-:Y:S05]  /*9550*/  RET.REL.NODEC R2 `(_ZN7cutlass13device_kernelINS_4gemm6kernel13GemmUniversalIN4cute5tupleIJiiiiEEENS1_10collective13CollectiveMmaINS1_35MainloopSm100TmaUmmaWarpSpecializedILi4ELi2ELi4ENS5_IJNS4_1CILi2EEENSA_ILi1EEESC_EEEEENS5_IJNSA_ILi128EEESF_NSA_ILi64EEEEEENS_10bfloat16_tENS5_IJlSC_lEEESI_SJ_NS4_8TiledMMAINS4_8MMA_AtomIJNS4_26SM100_MMA_F16BF16_2x1SM_SSISI_SI_fLi128ELi128ELNS4_4UMMA5MajorE0ELSO_0ELNSN_7ScaleInE0ELSP_0EEEEEENS4_6LayoutINS5_IJSC_SC_SC_EEENS5_IJNSA_ILi0EEESU_SU_EEEEENS5_IJNS4_10UnderscoreESX_SX_EEEEENS4_18SM100_TMA_2SM_LOADENS4_14ComposedLayoutINS4_7SwizzleILi3ELi4ELi3EEENS4_18smem_ptr_flag_bitsILi16EEENSS_INS5_IJNSA_ILi8EEESG_EEENS5_IJSG_SC_EEEEEEEvNS4_8identityES10_S1A_vS1B_EENS_8epilogue10collective18CollectiveEpilogueINS1D_23Sm100TmaWarpSpecializedILi4ELi2ELi16ELb1ELb0EEEJNS5_IJSG_SF_SG_EEENS5_IJNSS_ISG_SC_EENSS_INS5_IJNSA_ILi16EEESB_EEENS5_IJSC_SG_EEEEEEEESI_SJ_SI_SJ_NS1D_6fusion15FusionCallbacksIS1H_NS1P_17LinearCombinationISI_fSI_fLNS_15FloatRoundStyleE2EEES1I_S1O_JEEENS4_5SM1004TMEM4LOAD26SM100_TMEM_LOAD_32dp32b16xENS4_13SM90_TMA_LOADENS11_INS12_ILi1ELi4ELi3EEES15_NSS_INS5_IJS16_S1K_EEENS5_IJS1K_SC_EEEEEEENS4_39AutoVectorizingCopyWithAssumedAlignmentILi128EEENS4_14SM90_TMA_STOREES24_S26_S26_EEEvvEEEEvNT_6ParamsE) ;  /* 0xffffff6802a87950 */ /* 0x000fea0003c3ffff */
        .weak           $__internal_2_$__cuda_sm10x_tcgen05_guardrail_trap_unallocated_columns_being_dealloced
        .type           $__internal_2_$__cuda_sm10x_tcgen05_guardrail_trap_unallocated_columns_being_dealloced,@function
        .size           $__internal_2_$__cuda_sm10x_tcgen05_guardrail_trap_unallocated_columns_being_dealloced,(.L_x_197 - $__internal_2_$__cuda_sm10x_tcgen05_guardrail_trap_unallocated_columns_being_dealloced)
$__internal_2_$__cuda_sm10x_tcgen05_guardrail_trap_unallocated_columns_being_dealloced:
[----:B------:R-:W-:Y:S05]  /*9560*/  BPT.TRAP 0x1 ;  /* 0x000000040000795c */ /* 0x000fea0000300000 */
[----:B------:R-:W-:-:S04]  /*9570*/  HFMA2 R3, -RZ, RZ, 0, 0 ;  /* 0x00000000ff037431 */ /* 0x000fc800000001ff */
[----:B------:R-:W-:Y:S05]  /*9580*/  RET.REL.NODEC R2 `(_ZN7cutlass13device_kernelINS_4gemm6kernel13GemmUniversalIN4cute5tupleIJiiiiEEENS1_10collective13CollectiveMmaINS1_35MainloopSm100TmaUmmaWarpSpecializedILi4ELi2ELi4ENS5_IJNS4_1CILi2EEENSA_ILi1EEESC_EEEEENS5_IJNSA_ILi128EEESF_NSA_ILi64EEEEEENS_10bfloat16_tENS5_IJlSC_lEEESI_SJ_NS4_8TiledMMAINS4_8MMA_AtomIJNS4_26SM100_MMA_F16BF16_2x1SM_SSISI_SI_fLi128ELi128ELNS4_4UMMA5MajorE0ELSO_0ELNSN_7ScaleInE0ELSP_0EEEEEENS4_6LayoutINS5_IJSC_SC_SC_EEENS5_IJNSA_ILi0EEESU_SU_EEEEENS5_IJNS4_10UnderscoreESX_SX_EEEEENS4_18SM100_TMA_2SM_LOADENS4_14ComposedLayoutINS4_7SwizzleILi3ELi4ELi3EEENS4_18smem_ptr_flag_bitsILi16EEENSS_INS5_IJNSA_ILi8EEESG_EEENS5_IJSG_SC_EEEEEEEvNS4_8identityES10_S1A_vS1B_EENS_8epilogue10collective18CollectiveEpilogueINS1D_23Sm100TmaWarpSpecializedILi4ELi2ELi16ELb1ELb0EEEJNS5_IJSG_SF_SG_EEENS5_IJNSS_ISG_SC_EENSS_INS5_IJNSA_ILi16EEESB_EEENS5_IJSC_SG_EEEEEEEESI_SJ_SI_SJ_NS1D_6fusion15FusionCallbacksIS1H_NS1P_17LinearCombinationISI_fSI_fLNS_15FloatRoundStyleE2EEES1I_S1O_JEEENS4_5SM1004TMEM4LOAD26SM100_TMEM_LOAD_32dp32b16xENS4_13SM90_TMA_LOADENS11_INS12_ILi1ELi4ELi3EEES15_NSS_INS5_IJS16_S1K_EEENS5_IJS1K_SC_EEEEEEENS4_39AutoVectorizingCopyWithAssumedAlignmentILi128EEENS4_14SM90_TMA_STOREES24_S26_S26_EEEvvEEEEvNT_6ParamsE) ;  /* 0xffffff68029c7950 */ /* 0x000fea0003c3ffff */
.L_x_196:
[----:B------:R-:W-:-:S00]  /*9590*/  BRA `(.L_x_196) ;  /* 0xfffffffc00fc7947 */ /* 0x000fc0000383ffff */
[----:B------:R-:W-:-:S00]  /*95a0*/  NOP ;  /* 0x0000000000007918 */ /* 0x000fc00000000000 */
        /* <DEDUP_REMOVED lines=13> */
.L_x_197:


//--------------------- .nv.global.init           --------------------------
	.section	.nv.global.init,"aw",@progbits
.nv.global.init:
	.type		$str$27,@object
	.size		$str$27,($str$28 - $str$27)
$str$27:
        /*0000*/ 	.byte	0x28, 0x61, 0x64, 0x64, 0x72, 0x65, 0x73, 0x73, 0x20, 0x26, 0x20, 0x6d, 0x61, 0x73, 0x6b, 0x29
        /*0010*/ 	.byte	0x20, 0x3d, 0x3d, 0x20, 0x30, 0x00
	.type		$str$28,@object
	.size		$str$28,($str$26 - $str$28)
$str$28:
        /*0016*/ 	.byte	0x2f, 0x74, 0x6d, 0x70, 0x2f, 0x63, 0x75, 0x74, 0x6c, 0x61, 0x73, 0x73, 0x5f, 0x73, 0x77, 0x65
        /*0026*/ 	.byte	0x65, 0x70, 0x5f, 0x73, 0x72, 0x63, 0x2f, 0x69, 0x6e, 0x63, 0x6c, 0x75, 0x64, 0x65, 0x2f, 0x63
        /*0036*/ 	.byte	0x75, 0x74, 0x65, 0x2f, 0x70, 0x6f, 0x69, 0x6e, 0x74, 0x65, 0x72, 0x5f, 0x66, 0x6c, 0x61, 0x67
        /*0046*/ 	.byte	0x67, 0x65, 0x64, 0x2e, 0x68, 0x70, 0x70, 0x00
	.type		$str$26,@object
	.size		$str$26,($str$25 - $str$26)
$str$26:
        /*004e*/ 	.byte	0x2f, 0x74, 0x6d, 0x70, 0x2f, 0x63, 0x75, 0x74, 0x6c, 0x61, 0x73, 0x73, 0x5f, 0x73, 0x77, 0x65
        /*005e*/ 	.byte	0x65, 0x70, 0x5f, 0x73, 0x72, 0x63, 0x2f, 0x69, 0x6e, 0x63, 0x6c, 0x75, 0x64, 0x65, 0x2f, 0x63
        /*006e*/ 	.byte	0x75, 0x74, 0x65, 0x2f, 0x61, 0x74, 0x6f, 0x6d, 0x2f, 0x63, 0x6f, 0x70, 0x79, 0x5f, 0x74, 0x72
        /*007e*/ 	.byte	0x61, 0x69, 0x74, 0x73, 0x5f, 0x73, 0x6d, 0x31, 0x30, 0x30, 0x2e, 0x68, 0x70, 0x70, 0x00
	.type		$str$25,@object
	.size		$str$25,(__unnamed_1 - $str$25)
$str$25:
        /*008d*/ 	.byte	0x28, 0x28, 0x75, 0x69, 0x6e, 0x74, 0x33, 0x32, 0x5f, 0x74, 0x28, 0x74, 0x68, 0x72, 0x65, 0x61
        /*009d*/ 	.byte	0x64, 0x49, 0x64, 0x78, 0x2e, 0x78, 0x29, 0x20, 0x2f, 0x20, 0x33, 0x32, 0x29, 0x20, 0x25, 0x20
        /*00ad*/ 	.byte	0x34, 0x29, 0x20, 0x3d, 0x3d, 0x20, 0x28, 0x28, 0x28, 0x74, 0x6d, 0x65, 0x6d, 0x5f, 0x61, 0x64
        /*00bd*/ 	.byte	0x64, 0x72, 0x20, 0x3e, 0x3e, 0x20, 0x31, 0x36, 0x29, 0x20, 0x2f, 0x20, 0x33, 0x32, 0x29, 0x20
        /*00cd*/ 	.byte	0x25, 0x20, 0x34, 0x29, 0x00
	.type		__unnamed_1,@object
	.size		__unnamed_1,(__unnamed_2 - __unnamed_1)
__unnamed_1:
        /*00d2*/ 	.byte	0x61, 0x75, 0x74, 0x6f, 0x20, 0x63, 0x75, 0x74, 0x65, 0x3a, 0x3a, 0x61, 0x73, 0x5f, 0x70, 0x6f
        /* <DEDUP_REMOVED lines=24> */
        /*0262*/ 	.byte	0x43, 0x3c, 0x32, 0x30, 0x34, 0x38, 0x3e, 0x3e, 0x3e, 0x3e, 0x5d, 0x00
	.type		__unnamed_2,@object
	.size		__unnamed_2,(.L_2 - __unnamed_2)
__unnamed_2:
        /* <DEDUP_REMOVED lines=40> */
        /*04ee*/ 	.byte	0x3a, 0x3a, 0x43, 0x3c, 0x30, 0x3e, 0x3e, 0x3e, 0x3e, 0x5d, 0x00
.L_2:


//--------------------- .nv.shared._ZN7cutlass13device_kernelINS_4gemm6kernel13GemmUniversalIN4cute5tupleIJiiiiEEENS1_10collective13CollectiveMmaINS1_35MainloopSm100TmaUmmaWarpSpecializedILi4ELi2ELi4ENS5_IJNS4_1CILi2EEENSA_ILi1EEESC_EEEEENS5_IJNSA_ILi128EEESF_NSA_ILi64EEEEEENS_10bfloat16_tENS5_IJlSC_lEEESI_SJ_NS4_8TiledMMAINS4_8MMA_AtomIJNS4_26SM100_MMA_F16BF16_2x1SM_SSISI_SI_fLi128ELi128ELNS4_4UMMA5MajorE0ELSO_0ELNSN_7ScaleInE0ELSP_0EEEEEENS4_6LayoutINS5_IJSC_SC_SC_EEENS5_IJNSA_ILi0EEESU_SU_EEEEENS5_IJNS4_10UnderscoreESX_SX_EEEEENS4_18SM100_TMA_2SM_LOADENS4_14ComposedLayoutINS4_7SwizzleILi3ELi4ELi3EEENS4_18smem_ptr_flag_bitsILi16EEENSS_INS5_IJNSA_ILi8EEESG_EEENS5_IJSG_SC_EEEEEEEvNS4_8identityES10_S1A_vS1B_EENS_8epilogue10collective18CollectiveEpilogueINS1D_23Sm100TmaWarpSpecializedILi4ELi2ELi16ELb1ELb0EEEJNS5_IJSG_SF_SG_EEENS5_IJNSS_ISG_SC_EENSS_INS5_IJNSA_ILi16EEESB_EEENS5_IJSC_SG_EEEEEEEESI_SJ_SI_SJ_NS1D_6fusion15FusionCallbacksIS1H_NS1P_17LinearCombinationISI_fSI_fLNS_15FloatRoundStyleE2EEES1I_S1O_JEEENS4_5SM1004TMEM4LOAD26SM100_TMEM_LOAD_32dp32b16xENS4_13SM90_TMA_LOADENS11_INS12_ILi1ELi4ELi3EEES15_NSS_INS5_IJS16_S1K_EEENS5_IJS1K_SC_EEEEEEENS4_39AutoVectorizingCopyWithAssumedAlignmentILi128EEENS4_14SM90_TMA_STOREES24_S26_S26_EEEvvEEEEvNT_6ParamsE --------------------------
	.section	.nv.shared._ZN7cutlass13device_kernelINS_4gemm6kernel13GemmUniversalIN4cute5tupleIJiiiiEEENS1_10collective13CollectiveMmaINS1_35MainloopSm100TmaUmmaWarpSpecializedILi4ELi2ELi4ENS5_IJNS4_1CILi2EEENSA_ILi1EEESC_EEEEENS5_IJNSA_ILi128EEESF_NSA_ILi64EEEEEENS_10bfloat16_tENS5_IJlSC_lEEESI_SJ_NS4_8TiledMMAINS4_8MMA_AtomIJNS4_26SM100_MMA_F16BF16_2x1SM_SSISI_SI_fLi128ELi128ELNS4_4UMMA5MajorE0ELSO_0ELNSN_7ScaleInE0ELSP_0EEEEEENS4_6LayoutINS5_IJSC_SC_SC_EEENS5_IJNSA_ILi0EEESU_SU_EEEEENS5_IJNS4_10UnderscoreESX_SX_EEEEENS4_18SM100_TMA_2SM_LOADENS4_14ComposedLayoutINS4_7SwizzleILi3ELi4ELi3EEENS4_18smem_ptr_flag_bitsILi16EEENSS_INS5_IJNSA_ILi8EEESG_EEENS5_IJSG_SC_EEEEEEEvNS4_8identityES10_S1A_vS1B_EENS_8epilogue10collective18CollectiveEpilogueINS1D_23Sm100TmaWarpSpecializedILi4ELi2ELi16ELb1ELb0EEEJNS5_IJSG_SF_SG_EEENS5_IJNSS_ISG_SC_EENSS_INS5_IJNSA_ILi16EEESB_EEENS5_IJSC_SG_EEEEEEEESI_SJ_SI_SJ_NS1D_6fusion15FusionCallbacksIS1H_NS1P_17LinearCombinationISI_fSI_fLNS_15FloatRoundStyleE2EEES1I_S1O_JEEENS4_5SM1004TMEM4LOAD26SM100_TMEM_LOAD_32dp32b16xENS4_13SM90_TMA_LOADENS11_INS12_ILi1ELi4ELi3EEES15_NSS_INS5_IJS16_S1K_EEENS5_IJS1K_SC_EEEEEEENS4_39AutoVectorizingCopyWithAssumedAlignmentILi128EEENS4_14SM90_TMA_STOREES24_S26_S26_EEEvvEEEEvNT_6ParamsE,"aw",@nobits
	.sectionflags	@""
	.align	16
	.zero		1024


//--------------------- .nv.shared.reserved.0     --------------------------
	.section	.nv.shared.reserved.0,"aw",@nobits
	.weak		__nv_reservedSMEM_offset_0_alias
	.size		__nv_reservedSMEM_offset_0_alias, 0, 64
	.other		__nv_reservedSMEM_offset_0_alias,@"STO_CUDA_RESERVED_SHARED STV_DEFAULT"
__nv_reservedSMEM_offset_0_alias:
	.zero		0
.nv.shared.reserved.0:
	.zero		64
	.weak		__nv_reservedSMEM_tcgen05_partition
	.type		__nv_reservedSMEM_tcgen05_partition,@object
	.size		__nv_reservedSMEM_tcgen05_partition,(.L_0 - __nv_reservedSMEM_tcgen05_partition)
__nv_reservedSMEM_tcgen05_partition:
	.zero		32
.L_0:


//--------------------- .nv.global                --------------------------
	.section	.nv.global,"aw",@nobits
.nv.global:
	.type		_ZN39_INTERNAL_50f8e174_4_k_cu_654136f0_87114cute1_E,@object
	.size		_ZN39_INTERNAL_50f8e174_4_k_cu_654136f0_87114cute1_E,(_ZN39_INTERNAL_50f8e174_4_k_cu_654136f0_87114cuda3std3__45__cpo6cbeginE - _ZN39_INTERNAL_50f8e174_4_k_cu_654136f0_87114cute1_E)
_ZN39_INTERNAL_50f8e174_4_k_cu_654136f0_87114cute1_E:
	.zero		1
	.type		_ZN39_INTERNAL_50f8e174_4_k_cu_654136f0_87114cuda3std3__45__cpo6cbeginE,@object
	.size		_ZN39_INTERNAL_50f8e174_4_k_cu_654136f0_87114cuda3std3__45__cpo6cbeginE,(_ZN39_INTERNAL_50f8e174_4_k_cu_654136f0_87114cuda3std3__48in_placeE - _ZN39_INTERNAL_50f8e174_4_k_cu_654136f0_87114cuda3std3__45__cpo6cbeginE)
_ZN39_INTERNAL_50f8e174_4_k_cu_654136f0_87114cuda3std3__45__cpo6cbeginE:
	.zero		1
	.type		_ZN39_INTERNAL_50f8e174_4_k_cu_654136f0_87114cuda3std3__48in_placeE,@object
	.size		_ZN39_INTERNAL_50f8e174_4_k_cu_654136f0_87114cuda3std3__48in_placeE,(_ZN39_INTERNAL_50f8e174_4_k_cu_654136f0_87114cuda3std6ranges3__45__cpo9iter_moveE - _ZN39_INTERNAL_50f8e174_4_k_cu_654136f0_87114cuda3std3__48in_placeE)
_ZN39_INTERNAL_50f8e174_4_k_cu_654136f0_87114cuda3std3__48in_placeE:
	.zero		1
	.type		_ZN39_INTERNAL_50f8e174_4_k_cu_654136f0_87114cuda3std6ranges3__45__cpo9iter_moveE,@object
	.size		_ZN39_INTERNAL_50f8e174_4_k_cu_654136f0_87114cuda3std6ranges3__45__cpo9iter_moveE,(_ZN39_INTERNAL_50f8e174_4_k_cu_654136f0_87114cuda3std3__45__cpo5beginE - _ZN39_INTERNAL_50f8e174_4_k_cu_654136f0_87114cuda3std6ranges3__45__cpo9iter_moveE)
_ZN39_INTERNAL_50f8e174_4_k_cu_654136f0_87114cuda3std6ranges3__45__cpo9iter_moveE:
	.zero		1
	.type		_ZN39_INTERNAL_50f8e174_4_k_cu_654136f0_87114cuda3std3__45__cpo5beginE,@object
	.size		_ZN39_INTERNAL_50f8e174_4_k_cu_654136f0_87114cuda3std3__45__cpo5beginE,(_ZN39_INTERNAL_50f8e174_4_k_cu_654136f0_87114cuda3std3__441_GLOBAL__N__50f8e174_4_k_cu_654136f0_87116ignoreE - _ZN39_INTERNAL_50f8e174_4_k_cu_654136f0_87114cuda3std3__45__cpo5beginE)
_ZN39_INTERNAL_50f8e174_4_k_cu_654136f0_87114cuda3std3__45__cpo5beginE:
	.zero		1
	.type		_ZN39_INTERNAL_50f8e174_4_k_cu_654136f0_87114cuda3std3__441_GLOBAL__N__50f8e174_4_k_cu_654136f0_87116ignoreE,@object
	.size		_ZN39_INTERNAL_50f8e174_4_k_cu_654136f0_87114cuda3std3__441_GLOBAL__N__50f8e174_4_k_cu_654136f0_87116ignoreE,(_ZN39_INTERNAL_50f8e174_4_k_cu_654136f0_87114cute7productE - _ZN39_INTERNAL_50f8e174_4_k_cu_654136f0_87114cuda3std3__441_GLOBAL__N__50f8e174_4_k_cu_654136f0_87116ignoreE)
_ZN39_INTERNAL_50f8e174_4_k_cu_654136f0_87114cuda3std3__441_GLOBAL__N__50f8e174_4_k_cu_654136f0_87116ignoreE:
	.zero		1
	.type		_ZN39_INTERNAL_50f8e174_4_k_cu_654136f0_87114cute7productE,@object
	.size		_ZN39_INTERNAL_50f8e174_4_k_cu_654136f0_87114cute7productE,(_ZN39_INTERNAL_50f8e174_4_k_cu_654136f0_87114cuda3std3__45__cpo3endE - _ZN39_INTERNAL_50f8e174_4_k_cu_654136f0_87114cute7productE)
_ZN39_INTERNAL_50f8e174_4_k_cu_654136f0_87114cute7productE:
	.zero		1
	.type		_ZN39_INTERNAL_50f8e174_4_k_cu_654136f0_87114cuda3std3__45__cpo3endE,@object
	.size		_ZN39_INTERNAL_50f8e174_4_k_cu_654136f0_87114cuda3std3__45__cpo3endE,(_ZN39_INTERNAL_50f8e174_4_k_cu_654136f0_87114cuda3std3__419piecewise_constructE - _ZN39_INTERNAL_50f8e174_4_k_cu_654136f0_87114cuda3std3__45__cpo3endE)
_ZN39_INTERNAL_50f8e174_4_k_cu_654136f0_87114cuda3std3__45__cpo3endE:
	.zero		1
	.type		_ZN39_INTERNAL_50f8e174_4_k_cu_654136f0_87114cuda3std3__419piecewise_constructE,@object
	.size		_ZN39_INTERNAL_50f8e174_4_k_cu_654136f0_87114cuda3std3__419piecewise_constructE,(_ZN39_INTERNAL_50f8e174_4_k_cu_654136f0_87114cuda3std3__45__cpo4cendE - _ZN39_INTERNAL_50f8e174_4_k_cu_654136f0_87114cuda3std3__419piecewise_constructE)
_ZN39_INTERNAL_50f8e174_4_k_cu_654136f0_87114cuda3std3__419piecewise_constructE:
	.zero		1
	.type		_ZN39_INTERNAL_50f8e174_4_k_cu_654136f0_87114cuda3std3__45__cpo4cendE,@object
	.size		_ZN39_INTERNAL_50f8e174_4_k_cu_654136f0_87114cuda3std3__45__cpo4cendE,(_ZN39_INTERNAL_50f8e174_4_k_cu_654136f0_87114cuda3std6ranges3__45__cpo4swapE - _ZN39_INTERNAL_50f8e174_4_k_cu_654136f0_87114cuda3std3__45__cpo4cendE)
_ZN39_INTERNAL_50f8e174_4_k_cu_654136f0_87114cuda3std3__45__cpo4cendE:
	.zero		1
	.type		_ZN39_INTERNAL_50f8e174_4_k_cu_654136f0_87114cuda3std6ranges3__45__cpo4swapE,@object
	.size		_ZN39_INTERNAL_50f8e174_4_k_cu_654136f0_87114cuda3std6ranges3__45__cpo4swapE,(.L_10 - _ZN39_INTERNAL_50f8e174_4_k_cu_654136f0_87114cuda3std6ranges3__45__cpo4swapE)
_ZN39_INTERNAL_50f8e174_4_k_cu_654136f0_87114cuda3std6ranges3__45__cpo4swapE:
	.zero		1
.L_10:


//--------------------- .nv.constant0._ZN7cutlass13device_kernelINS_4gemm6kernel13GemmUniversalIN4cute5tupleIJiiiiEEENS1_10collective13CollectiveMmaINS1_35MainloopSm100TmaUmmaWarpSpecializedILi4ELi2ELi4ENS5_IJNS4_1CILi2EEENSA_ILi1EEESC_EEEEENS5_IJNSA_ILi128EEESF_NSA_ILi64EEEEEENS_10bfloat16_tENS5_IJlSC_lEEESI_SJ_NS4_8TiledMMAINS4_8MMA_AtomIJNS4_26SM100_MMA_F16BF16_2x1SM_SSISI_SI_fLi128ELi128ELNS4_4UMMA5MajorE0ELSO_0ELNSN_7ScaleInE0ELSP_0EEEEEENS4_6LayoutINS5_IJSC_SC_SC_EEENS5_IJNSA_ILi0EEESU_SU_EEEEENS5_IJNS4_10UnderscoreESX_SX_EEEEENS4_18SM100_TMA_2SM_LOADENS4_14ComposedLayoutINS4_7SwizzleILi3ELi4ELi3EEENS4_18smem_ptr_flag_bitsILi16EEENSS_INS5_IJNSA_ILi8EEESG_EEENS5_IJSG_SC_EEEEEEEvNS4_8identityES10_S1A_vS1B_EENS_8epilogue10collective18CollectiveEpilogueINS1D_23Sm100TmaWarpSpecializedILi4ELi2ELi16ELb1ELb0EEEJNS5_IJSG_SF_SG_EEENS5_IJNSS_ISG_SC_EENSS_INS5_IJNSA_ILi16EEESB_EEENS5_IJSC_SG_EEEEEEEESI_SJ_SI_SJ_NS1D_6fusion15FusionCallbacksIS1H_NS1P_17LinearCombinationISI_fSI_fLNS_15FloatRoundStyleE2EEES1I_S1O_JEEENS4_5SM1004TMEM4LOAD26SM100_TMEM_LOAD_32dp32b16xENS4_13SM90_TMA_LOADENS11_INS12_ILi1ELi4ELi3EEES15_NSS_INS5_IJS16_S1K_EEENS5_IJS1K_SC_EEEEEEENS4_39AutoVectorizingCopyWithAssumedAlignmentILi128EEENS4_14SM90_TMA_STOREES24_S26_S26_EEEvvEEEEvNT_6ParamsE --------------------------
	.section	.nv.constant0._ZN7cutlass13device_kernelINS_4gemm6kernel13GemmUniversalIN4cute5tupleIJiiiiEEENS1_10collective13CollectiveMmaINS1_35MainloopSm100TmaUmmaWarpSpecializedILi4ELi2ELi4ENS5_IJNS4_1CILi2EEENSA_ILi1EEESC_EEEEENS5_IJNSA_ILi128EEESF_NSA_ILi64EEEEEENS_10bfloat16_tENS5_IJlSC_lEEESI_SJ_NS4_8TiledMMAINS4_8MMA_AtomIJNS4_26SM100_MMA_F16BF16_2x1SM_SSISI_SI_fLi128ELi128ELNS4_4UMMA5MajorE0ELSO_0ELNSN_7ScaleInE0ELSP_0EEEEEENS4_6LayoutINS5_IJSC_SC_SC_EEENS5_IJNSA_ILi0EEESU_SU_EEEEENS5_IJNS4_10UnderscoreESX_SX_EEEEENS4_18SM100_TMA_2SM_LOADENS4_14ComposedLayoutINS4_7SwizzleILi3ELi4ELi3EEENS4_18smem_ptr_flag_bitsILi16EEENSS_INS5_IJNSA_ILi8EEESG_EEENS5_IJSG_SC_EEEEEEEvNS4_8identityES10_S1A_vS1B_EENS_8epilogue10collective18CollectiveEpilogueINS1D_23Sm100TmaWarpSpecializedILi4ELi2ELi16ELb1ELb0EEEJNS5_IJSG_SF_SG_EEENS5_IJNSS_ISG_SC_EENSS_INS5_IJNSA_ILi16EEESB_EEENS5_IJSC_SG_EEEEEEEESI_SJ_SI_SJ_NS1D_6fusion15FusionCallbacksIS1H_NS1P_17LinearCombinationISI_fSI_fLNS_15FloatRoundStyleE2EEES1I_S1O_JEEENS4_5SM1004TMEM4LOAD26SM100_TMEM_LOAD_32dp32b16xENS4_13SM90_TMA_LOADENS11_INS12_ILi1ELi4ELi3EEES15_NSS_INS5_IJS16_S1K_EEENS5_IJS1K_SC_EEEEEEENS4_39AutoVectorizingCopyWithAssumedAlignmentILi128EEENS4_14SM90_TMA_STOREES24_S26_S26_EEEvvEEEEvNT_6ParamsE,"a",@progbits
	.sectionflags	@""
	.align	4
.nv.constant0._ZN7cutlass13device_kernelINS_4gemm6kernel13GemmUniversalIN4cute5tupleIJiiiiEEENS1_10collective13CollectiveMmaINS1_35MainloopSm100TmaUmmaWarpSpecializedILi4ELi2ELi4ENS5_IJNS4_1CILi2EEENSA_ILi1EEESC_EEEEENS5_IJNSA_ILi128EEESF_NSA_ILi64EEEEEENS_10bfloat16_tENS5_IJlSC_lEEESI_SJ_NS4_8TiledMMAINS4_8MMA_AtomIJNS4_26SM100_MMA_F16BF16_2x1SM_SSISI_SI_fLi128ELi128ELNS4_4UMMA5MajorE0ELSO_0ELNSN_7ScaleInE0ELSP_0EEEEEENS4_6LayoutINS5_IJSC_SC_SC_EEENS5_IJNSA_ILi0EEESU_SU_EEEEENS5_IJNS4_10UnderscoreESX_SX_EEEEENS4_18SM100_TMA_2SM_LOADENS4_14ComposedLayoutINS4_7SwizzleILi3ELi4ELi3EEENS4_18smem_ptr_flag_bitsILi16EEENSS_INS5_IJNSA_ILi8EEESG_EEENS5_IJSG_SC_EEEEEEEvNS4_8identityES10_S1A_vS1B_EENS_8epilogue10collective18CollectiveEpilogueINS1D_23Sm100TmaWarpSpecializedILi4ELi2ELi16ELb1ELb0EEEJNS5_IJSG_SF_SG_EEENS5_IJNSS_ISG_SC_EENSS_INS5_IJNSA_ILi16EEESB_EEENS5_IJSC_SG_EEEEEEEESI_SJ_SI_SJ_NS1D_6fusion15FusionCallbacksIS1H_NS1P_17LinearCombinationISI_fSI_fLNS_15FloatRoundStyleE2EEES1I_S1O_JEEENS4_5SM1004TMEM4LOAD26SM100_TMEM_LOAD_32dp32b16xENS4_13SM90_TMA_LOADENS11_INS12_ILi1ELi4ELi3EEES15_NSS_INS5_IJS16_S1K_EEENS5_IJS1K_SC_EEEEEEENS4_39AutoVectorizingCopyWithAssumedAlignmentILi128EEENS4_14SM90_TMA_STOREES24_S26_S26_EEEvvEEEEvNT_6ParamsE:
	.zero		2944


//--------------------- SYMBOLS --------------------------

	.type		.nv.reservedSmem.offset0,@object
	.size		.nv.reservedSmem.offset0,0x4
	.type		.nv.reservedSmem.cap,@object
	.size		.nv.reservedSmem.cap,0x4
	.type		__assertfail,@function
